	.target	sm_100a

	.elftype	@"ET_EXEC"


//--------------------- .note.nv.tkinfo           --------------------------
	.section	.note.nv.tkinfo,"",@"SHT_NOTE"
	.sectionflags	@"SHF_NOTE_NV_TKINFO"
	.tkinfo
        /*0018*/ 	.word	0x00000002
        /*0030*/ 	.string	""
        /*0030*/ 	.string	"ptxas"
        /*0030*/ 	.string	"Cuda compilation tools, release 13.0, V13.0.88"
        /*0030*/ 	.string	"Build cuda_13.0.r13.0/compiler.36424714_0"
        /*0030*/ 	.string	"-arch sm_100a -m 64 "



//--------------------- .note.nv.cuinfo           --------------------------
	.section	.note.nv.cuinfo,"",@"SHT_NOTE"
	.sectionflags	@"SHF_NOTE_NV_CUINFO"
        /*0018*/ 	.short	0x0002
        /*001a*/ 	.short	0x0064
        /*001c*/ 	.short	0x0082
	.zero		2


//--------------------- .nv.info                  --------------------------
	.section	.nv.info,"",@"SHT_CUDA_INFO"
	.align	4


	//----- nvinfo : EIATTR_REGCOUNT
	.align		4
        /*0000*/ 	.byte	0x04, 0x2f
        /*0002*/ 	.short	(.L_19 - .L_18)
	.align		4
.L_18:
        /*0004*/ 	.word	index@(_ZN7cutlass13device_kernelINS_4gemm6kernel13GemmUniversalIN4cute5tupleIJiiiiEEENS1_10collective13CollectiveMmaINS1_35MainloopSm100TmaUmmaWarpSpecializedILi6ELi2ELi4ENS5_IJNS4_1CILi4EEENSA_ILi2EEENSA_ILi1EEEEEEEENS5_IJNSA_ILi128EEESG_SG_EEENS_10bfloat16_tENS5_IJlSD_lEEESI_SJ_NS4_8TiledMMAINS4_8MMA_AtomIJNS4_26SM100_MMA_F16BF16_2x1SM_SSISI_SI_fLi128ELi128ELNS4_4UMMA5MajorE0ELSO_0ELNSN_7ScaleInE0ELSP_0EEEEEENS4_6LayoutINS5_IJSD_SD_SD_EEENS5_IJNSA_ILi0EEESU_SU_EEEEENS5_IJNS4_10UnderscoreESX_SX_EEEEENS4_28SM100_TMA_2SM_LOAD_MULTICASTENS4_14ComposedLayoutINS4_7SwizzleILi3ELi4ELi3EEENS4_18smem_ptr_flag_bitsILi16EEENSS_INS5_IJNSA_ILi8EEENSA_ILi64EEEEEENS5_IJS17_SD_EEEEEEEvNS4_8identityES10_S1B_vS1C_EENS_8epilogue10collective18CollectiveEpilogueINS1E_23Sm100TmaWarpSpecializedILi4ELi2ELi16ELb1ELb0EEEJNS5_IJS17_SG_SG_EEENS5_IJNSS_IS17_SD_EENSS_INS5_IJNSA_ILi16EEESC_EEENS5_IJSD_S17_EEEEEEEESI_SJ_SI_SJ_NS1E_6fusion15FusionCallbacksIS1I_NS1Q_17LinearCombinationISI_fSI_fLNS_15FloatRoundStyleE2EEES1J_S1P_JEEENS4_5SM1004TMEM4LOAD26SM100_TMEM_LOAD_32dp32b16xENS4_13SM90_TMA_LOADENS11_INS12_ILi1ELi4ELi3EEES15_NSS_INS5_IJS16_S1L_EEENS5_IJS1L_SD_EEEEEEENS4_39AutoVectorizingCopyWithAssumedAlignmentILi128EEENS4_14SM90_TMA_STOREES25_S27_S27_EEEvvEEEEvNT_6ParamsE)
        /*0008*/ 	.word	0x00000045


	//----- nvinfo : EIATTR_FRAME_SIZE
	.align		4
.L_19:
        /*000c*/ 	.byte	0x04, 0x11
        /*000e*/ 	.short	(.L_21 - .L_20)
	.align		4
.L_20:
        /*0010*/ 	.word	index@($__internal_2_$__cuda_sm10x_tcgen05_guardrail_trap_unallocated_columns_being_dealloced)
        /*0014*/ 	.word	0x00000000


	//----- nvinfo : EIATTR_FRAME_SIZE
	.align		4
.L_21:
        /*0018*/ 	.byte	0x04, 0x11
        /*001a*/ 	.short	(.L_23 - .L_22)
	.align		4
.L_22:
        /*001c*/ 	.word	index@($__internal_1_$__cuda_sm10x_tcgen05_guardrail_trap_phase_invalid_during_alloc)
        /*0020*/ 	.word	0x00000000


	//----- nvinfo : EIATTR_FRAME_SIZE
	.align		4
.L_23:
        /*0024*/ 	.byte	0x04, 0x11
        /*0026*/ 	.short	(.L_25 - .L_24)
	.align		4
.L_24:
        /*0028*/ 	.word	index@($__internal_0_$__cuda_sm10x_tcgen05_guardrail_trap_col_being_dealloced_not_returned_by_alloc)
        /*002c*/ 	.word	0x00000000


	//----- nvinfo : EIATTR_FRAME_SIZE
	.align		4
.L_25:
        /*0030*/ 	.byte	0x04, 0x11
        /*0032*/ 	.short	(.L_27 - .L_26)
	.align		4
.L_26:
        /*0034*/ 	.word	index@(_ZN7cutlass13device_kernelINS_4gemm6kernel13GemmUniversalIN4cute5tupleIJiiiiEEENS1_10collective13CollectiveMmaINS1_35MainloopSm100TmaUmmaWarpSpecializedILi6ELi2ELi4ENS5_IJNS4_1CILi4EEENSA_ILi2EEENSA_ILi1EEEEEEEENS5_IJNSA_ILi128EEESG_SG_EEENS_10bfloat16_tENS5_IJlSD_lEEESI_SJ_NS4_8TiledMMAINS4_8MMA_AtomIJNS4_26SM100_MMA_F16BF16_2x1SM_SSISI_SI_fLi128ELi128ELNS4_4UMMA5MajorE0ELSO_0ELNSN_7ScaleInE0ELSP_0EEEEEENS4_6LayoutINS5_IJSD_SD_SD_EEENS5_IJNSA_ILi0EEESU_SU_EEEEENS5_IJNS4_10UnderscoreESX_SX_EEEEENS4_28SM100_TMA_2SM_LOAD_MULTICASTENS4_14ComposedLayoutINS4_7SwizzleILi3ELi4ELi3EEENS4_18smem_ptr_flag_bitsILi16EEENSS_INS5_IJNSA_ILi8EEENSA_ILi64EEEEEENS5_IJS17_SD_EEEEEEEvNS4_8identityES10_S1B_vS1C_EENS_8epilogue10collective18CollectiveEpilogueINS1E_23Sm100TmaWarpSpecializedILi4ELi2ELi16ELb1ELb0EEEJNS5_IJS17_SG_SG_EEENS5_IJNSS_IS17_SD_EENSS_INS5_IJNSA_ILi16EEESC_EEENS5_IJSD_S17_EEEEEEEESI_SJ_SI_SJ_NS1E_6fusion15FusionCallbacksIS1I_NS1Q_17LinearCombinationISI_fSI_fLNS_15FloatRoundStyleE2EEES1J_S1P_JEEENS4_5SM1004TMEM4LOAD26SM100_TMEM_LOAD_32dp32b16xENS4_13SM90_TMA_LOADENS11_INS12_ILi1ELi4ELi3EEES15_NSS_INS5_IJS16_S1L_EEENS5_IJS1L_SD_EEEEEEENS4_39AutoVectorizingCopyWithAssumedAlignmentILi128EEENS4_14SM90_TMA_STOREES25_S27_S27_EEEvvEEEEvNT_6ParamsE)
        /*0038*/ 	.word	0x00000000


	//----- nvinfo : EIATTR_MIN_STACK_SIZE
	.align		4
.L_27:
        /*003c*/ 	.byte	0x04, 0x12
        /*003e*/ 	.short	(.L_29 - .L_28)
	.align		4
.L_28:
        /*0040*/ 	.word	index@(_ZN7cutlass13device_kernelINS_4gemm6kernel13GemmUniversalIN4cute5tupleIJiiiiEEENS1_10collective13CollectiveMmaINS1_35MainloopSm100TmaUmmaWarpSpecializedILi6ELi2ELi4ENS5_IJNS4_1CILi4EEENSA_ILi2EEENSA_ILi1EEEEEEEENS5_IJNSA_ILi128EEESG_SG_EEENS_10bfloat16_tENS5_IJlSD_lEEESI_SJ_NS4_8TiledMMAINS4_8MMA_AtomIJNS4_26SM100_MMA_F16BF16_2x1SM_SSISI_SI_fLi128ELi128ELNS4_4UMMA5MajorE0ELSO_0ELNSN_7ScaleInE0ELSP_0EEEEEENS4_6LayoutINS5_IJSD_SD_SD_EEENS5_IJNSA_ILi0EEESU_SU_EEEEENS5_IJNS4_10UnderscoreESX_SX_EEEEENS4_28SM100_TMA_2SM_LOAD_MULTICASTENS4_14ComposedLayoutINS4_7SwizzleILi3ELi4ELi3EEENS4_18smem_ptr_flag_bitsILi16EEENSS_INS5_IJNSA_ILi8EEENSA_ILi64EEEEEENS5_IJS17_SD_EEEEEEEvNS4_8identityES10_S1B_vS1C_EENS_8epilogue10collective18CollectiveEpilogueINS1E_23Sm100TmaWarpSpecializedILi4ELi2ELi16ELb1ELb0EEEJNS5_IJS17_SG_SG_EEENS5_IJNSS_IS17_SD_EENSS_INS5_IJNSA_ILi16EEESC_EEENS5_IJSD_S17_EEEEEEEESI_SJ_SI_SJ_NS1E_6fusion15FusionCallbacksIS1I_NS1Q_17LinearCombinationISI_fSI_fLNS_15FloatRoundStyleE2EEES1J_S1P_JEEENS4_5SM1004TMEM4LOAD26SM100_TMEM_LOAD_32dp32b16xENS4_13SM90_TMA_LOADENS11_INS12_ILi1ELi4ELi3EEES15_NSS_INS5_IJS16_S1L_EEENS5_IJS1L_SD_EEEEEEENS4_39AutoVectorizingCopyWithAssumedAlignmentILi128EEENS4_14SM90_TMA_STOREES25_S27_S27_EEEvvEEEEvNT_6ParamsE)
        /*0044*/ 	.word	0x00000000
.L_29:


//--------------------- .nv.compat                --------------------------
	.section	.nv.compat,"",@"SHT_CUDA_COMPAT_INFO"
	.align	4
        /*0000*/ 	.byte	0x02, 0x09, 0x01, 0x00, 0x02, 0x02, 0x02, 0x00, 0x02, 0x05, 0x05, 0x00, 0x03, 0x07, 0x01, 0x01
        /*0010*/ 	.byte	0x02, 0x03, 0x01, 0x00, 0x02, 0x06, 0x01, 0x00, 0x04, 0x0b, 0x08, 0x00, 0x09, 0x00, 0x00, 0x00
        /*0020*/ 	.byte	0x00, 0x00, 0x00, 0x00


//--------------------- .nv.info._ZN7cutlass13device_kernelINS_4gemm6kernel13GemmUniversalIN4cute5tupleIJiiiiEEENS1_10collective13CollectiveMmaINS1_35MainloopSm100TmaUmmaWarpSpecializedILi6ELi2ELi4ENS5_IJNS4_1CILi4EEENSA_ILi2EEENSA_ILi1EEEEEEEENS5_IJNSA_ILi128EEESG_SG_EEENS_10bfloat16_tENS5_IJlSD_lEEESI_SJ_NS4_8TiledMMAINS4_8MMA_AtomIJNS4_26SM100_MMA_F16BF16_2x1SM_SSISI_SI_fLi128ELi128ELNS4_4UMMA5MajorE0ELSO_0ELNSN_7ScaleInE0ELSP_0EEEEEENS4_6LayoutINS5_IJSD_SD_SD_EEENS5_IJNSA_ILi0EEESU_SU_EEEEENS5_IJNS4_10UnderscoreESX_SX_EEEEENS4_28SM100_TMA_2SM_LOAD_MULTICASTENS4_14ComposedLayoutINS4_7SwizzleILi3ELi4ELi3EEENS4_18smem_ptr_flag_bitsILi16EEENSS_INS5_IJNSA_ILi8EEENSA_ILi64EEEEEENS5_IJS17_SD_EEEEEEEvNS4_8identityES10_S1B_vS1C_EENS_8epilogue10collective18CollectiveEpilogueINS1E_23Sm100TmaWarpSpecializedILi4ELi2ELi16ELb1ELb0EEEJNS5_IJS17_SG_SG_EEENS5_IJNSS_IS17_SD_EENSS_INS5_IJNSA_ILi16EEESC_EEENS5_IJSD_S17_EEEEEEEESI_SJ_SI_SJ_NS1E_6fusion15FusionCallbacksIS1I_NS1Q_17LinearCombinationISI_fSI_fLNS_15FloatRoundStyleE2EEES1J_S1P_JEEENS4_5SM1004TMEM4LOAD26SM100_TMEM_LOAD_32dp32b16xENS4_13SM90_TMA_LOADENS11_INS12_ILi1ELi4ELi3EEES15_NSS_INS5_IJS16_S1L_EEENS5_IJS1L_SD_EEEEEEENS4_39AutoVectorizingCopyWithAssumedAlignmentILi128EEENS4_14SM90_TMA_STOREES25_S27_S27_EEEvvEEEEvNT_6ParamsE --------------------------
	.section	.nv.info._ZN7cutlass13device_kernelINS_4gemm6kernel13GemmUniversalIN4cute5tupleIJiiiiEEENS1_10collective13CollectiveMmaINS1_35MainloopSm100TmaUmmaWarpSpecializedILi6ELi2ELi4ENS5_IJNS4_1CILi4EEENSA_ILi2EEENSA_ILi1EEEEEEEENS5_IJNSA_ILi128EEESG_SG_EEENS_10bfloat16_tENS5_IJlSD_lEEESI_SJ_NS4_8TiledMMAINS4_8MMA_AtomIJNS4_26SM100_MMA_F16BF16_2x1SM_SSISI_SI_fLi128ELi128ELNS4_4UMMA5MajorE0ELSO_0ELNSN_7ScaleInE0ELSP_0EEEEEENS4_6LayoutINS5_IJSD_SD_SD_EEENS5_IJNSA_ILi0EEESU_SU_EEEEENS5_IJNS4_10UnderscoreESX_SX_EEEEENS4_28SM100_TMA_2SM_LOAD_MULTICASTENS4_14ComposedLayoutINS4_7SwizzleILi3ELi4ELi3EEENS4_18smem_ptr_flag_bitsILi16EEENSS_INS5_IJNSA_ILi8EEENSA_ILi64EEEEEENS5_IJS17_SD_EEEEEEEvNS4_8identityES10_S1B_vS1C_EENS_8epilogue10collective18CollectiveEpilogueINS1E_23Sm100TmaWarpSpecializedILi4ELi2ELi16ELb1ELb0EEEJNS5_IJS17_SG_SG_EEENS5_IJNSS_IS17_SD_EENSS_INS5_IJNSA_ILi16EEESC_EEENS5_IJSD_S17_EEEEEEEESI_SJ_SI_SJ_NS1E_6fusion15FusionCallbacksIS1I_NS1Q_17LinearCombinationISI_fSI_fLNS_15FloatRoundStyleE2EEES1J_S1P_JEEENS4_5SM1004TMEM4LOAD26SM100_TMEM_LOAD_32dp32b16xENS4_13SM90_TMA_LOADENS11_INS12_ILi1ELi4ELi3EEES15_NSS_INS5_IJS16_S1L_EEENS5_IJS1L_SD_EEEEEEENS4_39AutoVectorizingCopyWithAssumedAlignmentILi128EEENS4_14SM90_TMA_STOREES25_S27_S27_EEEvvEEEEvNT_6ParamsE,"",@"SHT_CUDA_INFO"
	.sectionflags	@""
	.align	4


	//----- nvinfo : EIATTR_CUDA_API_VERSION
	.align		4
        /*0000*/ 	.byte	0x04, 0x37
        /*0002*/ 	.short	(.L_31 - .L_30)
.L_30:
        /*0004*/ 	.word	0x00000082


	//----- nvinfo : EIATTR_KPARAM_INFO
	.align		4
.L_31:
        /*0008*/ 	.byte	0x04, 0x17
        /*000a*/ 	.short	(.L_33 - .L_32)
.L_32:
        /*000c*/ 	.word	0x00000000
        /*0010*/ 	.short	0x0000
        /*0012*/ 	.short	0x0000
        /*0014*/ 	.byte	0x00, 0xf0, 0x01, 0x20


	//----- nvinfo : EIATTR_AT_ENTRY_FRAGMENTS
	.align		4
.L_33:
        /*0018*/ 	.byte	0x04, 0x4f
        /*001a*/ 	.short	(.L_35 - .L_34)


	//   ....[0]....
.L_34:
        /*001c*/ 	.word	0x00000007


	//----- nvinfo : EIATTR_RESERVED_SMEM_USED
	.align		4
.L_35:
        /*0020*/ 	.byte	0x01, 0x41
	.zero		2


	//----- nvinfo : EIATTR_SPARSE_MMA_MASK
	.align		4
        /*0024*/ 	.byte	0x03, 0x50
        /*0026*/ 	.short	0x0000


	//----- nvinfo : EIATTR_TCGEN05_2CTA_USED
	.align		4
        /*0028*/ 	.byte	0x01, 0x52
	.zero		2


	//----- nvinfo : EIATTR_MAXREG_COUNT
	.align		4
        /*002c*/ 	.byte	0x03, 0x1b
        /*002e*/ 	.short	0x00ff


	//----- nvinfo : EIATTR_NUM_BARRIERS
	.align		4
        /*0030*/ 	.byte	0x02, 0x4c
        /*0032*/ 	.byte	0x07
	.zero		1


	//----- nvinfo : EIATTR_EXTERNS
	.align		4
        /*0034*/ 	.byte	0x04, 0x0f
        /*0036*/ 	.short	(.L_37 - .L_36)


	//   ....[0]....
	.align		4
.L_36:
        /*0038*/ 	.word	index@(__assertfail)


	//----- nvinfo : EIATTR_MERCURY_ISA_VERSION
	.align		4
.L_37:
        /*003c*/ 	.byte	0x03, 0x5f
        /*003e*/ 	.short	0x0101


	//----- nvinfo : EIATTR_INT_WARP_WIDE_INSTR_OFFSETS
	.align		4
        /*0040*/ 	.byte	0x04, 0x31
        /*0042*/ 	.short	(.L_39 - .L_38)


	//   ....[0]....
.L_38:
        /*0044*/ 	.word	0x00000da0


	//   ....[1]....
        /*0048*/ 	.word	0x00000e40


	//   ....[2]....
        /*004c*/ 	.word	0x000049d0


	//   ....[3]....
        /*0050*/ 	.word	0x00004a00


	//   ....[4]....
        /*0054*/ 	.word	0x00004a20


	//   ....[5]....
        /*0058*/ 	.word	0x00005560


	//   ....[6]....
        /*005c*/ 	.word	0x00005600


	//   ....[7]....
        /*0060*/ 	.word	0x000056c0


	//   ....[8]....
        /*0064*/ 	.word	0x00005730


	//   ....[9]....
        /*0068*/ 	.word	0x000057f0


	//   ....[10]....
        /*006c*/ 	.word	0x00005890


	//   ....[11]....
        /*0070*/ 	.word	0x00005900


	//   ....[12]....
        /*0074*/ 	.word	0x000059c0


	//   ....[13]....
        /*0078*/ 	.word	0x00005a60


	//   ....[14]....
        /*007c*/ 	.word	0x00005b00


	//   ....[15]....
        /*0080*/ 	.word	0x00005bf0


	//   ....[16]....
        /*0084*/ 	.word	0x00005cc0


	//----- nvinfo : EIATTR_COOP_GROUP_MASK_REGIDS
	.align		4
.L_39:
        /*0088*/ 	.byte	0x04, 0x29
        /*008a*/ 	.short	(.L_41 - .L_40)


	//   ....[0]....
.L_40:
        /*008c*/ 	.word	0xffffffff


	//   ....[1]....
        /*0090*/ 	.word	0xffffffff


	//   ....[2]....
        /*0094*/ 	.word	0xffffffff


	//   ....[3]....
        /*0098*/ 	.word	0xffffffff


	//   ....[4]....
        /*009c*/ 	.word	0xffffffff


	//   ....[5]....
        /*00a0*/ 	.word	0xffffffff


	//   ....[6]....
        /*00a4*/ 	.word	0xffffffff


	//   ....[7]....
        /*00a8*/ 	.word	0xffffffff


	//   ....[8]....
        /*00ac*/ 	.word	0xffffffff


	//   ....[9]....
        /*00b0*/ 	.word	0xffffffff


	//   ....[10]....
        /*00b4*/ 	.word	0xffffffff


	//   ....[11]....
        /*00b8*/ 	.word	0xffffffff


	//   ....[12]....
        /*00bc*/ 	.word	0xffffffff


	//   ....[13]....
        /*00c0*/ 	.word	0xffffffff


	//----- nvinfo : EIATTR_COOP_GROUP_INSTR_OFFSETS
	.align		4
.L_41:
        /*00c4*/ 	.byte	0x04, 0x28
        /*00c6*/ 	.short	(.L_43 - .L_42)


	//   ....[0]....
.L_42:
        /*00c8*/ 	.word	0x000000b0


	//   ....[1]....
        /*00cc*/ 	.word	0x00000510


	//   ....[2]....
        /*00d0*/ 	.word	0x00000710


	//   ....[3]....
        /*00d4*/ 	.word	0x000008a0


	//   ....[4]....
        /*00d8*/ 	.word	0x00000990


	//   ....[5]....
        /*00dc*/ 	.word	0x00000af0


	//   ....[6]....
        /*00e0*/ 	.word	0x00000c80


	//   ....[7]....
        /*00e4*/ 	.word	0x00000ec0


	//   ....[8]....
        /*00e8*/ 	.word	0x00002620


	//   ....[9]....
        /*00ec*/ 	.word	0x000035f0


	//   ....[10]....
        /*00f0*/ 	.word	0x00003ac0


	//   ....[11]....
        /*00f4*/ 	.word	0x00003af0


	//   ....[12]....
        /*00f8*/ 	.word	0x000048d0


	//   ....[13]....
        /*00fc*/ 	.word	0x00004ae0


	//----- nvinfo : EIATTR_VRC_CTA_INIT_COUNT
	.align		4
.L_43:
        /*0100*/ 	.byte	0x02, 0x4a
        /*0102*/ 	.byte	0x80
	.zero		1


	//----- nvinfo : EIATTR_SYSCALL_OFFSETS
	.align		4
        /*0104*/ 	.byte	0x04, 0x46
        /*0106*/ 	.short	(.L_45 - .L_44)


	//   ....[0]....
.L_44:
        /*0108*/ 	.word	0x00006840


	//   ....[1]....
        /*010c*/ 	.word	0x00006930


	//   ....[2]....
        /*0110*/ 	.word	0x00007060


	//   ....[3]....
        /*0114*/ 	.word	0x00007990


	//   ....[4]....
        /*0118*/ 	.word	0x00008260


	//   ....[5]....
        /*011c*/ 	.word	0x00008b30


	//----- nvinfo : EIATTR_MBARRIER_INSTR_OFFSETS
	.align		4
.L_45:
        /*0120*/ 	.byte	0x04, 0x39
        /*0122*/ 	.short	(.L_47 - .L_46)


	//   ....[0]....
.L_46:
        /*0124*/ 	.word	0x00000640
        /*0128*/ 	.word	0x000000ff
        /*012c*/ 	.word	0x00000000
        /*0130*/ 	.short	0x0100
        /*0132*/ 	.byte	0x04
	.zero		1


	//   ....[1]....
        /*0134*/ 	.word	0x00000650
        /*0138*/ 	.word	0x000000ff
        /*013c*/ 	.word	0x00000030
        /*0140*/ 	.short	0x0100
        /*0142*/ 	.byte	0x04
	.zero		1


	//   ....[2]....
        /*0144*/ 	.word	0x00000660
        /*0148*/ 	.word	0x000000ff
        /*014c*/ 	.word	0x00000008
        /*0150*/ 	.short	0x0100
        /*0152*/ 	.byte	0x04
	.zero		1


	//   ....[3]....
        /*0154*/ 	.word	0x00000670
        /*0158*/ 	.word	0x000000ff
        /*015c*/ 	.word	0x00000038
        /*0160*/ 	.short	0x0100
        /*0162*/ 	.byte	0x04
	.zero		1


	//   ....[4]....
        /*0164*/ 	.word	0x00000680
        /*0168*/ 	.word	0x000000ff
        /*016c*/ 	.word	0x00000010
        /*0170*/ 	.short	0x0100
        /*0172*/ 	.byte	0x04
	.zero		1


	//   ....[5]....
        /*0174*/ 	.word	0x00000690
        /*0178*/ 	.word	0x000000ff
        /*017c*/ 	.word	0x00000040
        /*0180*/ 	.short	0x0100
        /*0182*/ 	.byte	0x04
	.zero		1


	//   ....[6]....
        /*0184*/ 	.word	0x000006a0
        /*0188*/ 	.word	0x000000ff
        /*018c*/ 	.word	0x00000018
        /*0190*/ 	.short	0x0100
        /*0192*/ 	.byte	0x04
	.zero		1


	//   ....[7]....
        /*0194*/ 	.word	0x000006b0
        /*0198*/ 	.word	0x000000ff
        /*019c*/ 	.word	0x00000048
        /*01a0*/ 	.short	0x0100
        /*01a2*/ 	.byte	0x04
	.zero		1


	//   ....[8]....
        /*01a4*/ 	.word	0x000006c0
        /*01a8*/ 	.word	0x000000ff
        /*01ac*/ 	.word	0x00000020
        /*01b0*/ 	.short	0x0100
        /*01b2*/ 	.byte	0x04
	.zero		1


	//   ....[9]....
        /*01b4*/ 	.word	0x000006d0
        /*01b8*/ 	.word	0x000000ff
        /*01bc*/ 	.word	0x00000050
        /*01c0*/ 	.short	0x0100
        /*01c2*/ 	.byte	0x04
	.zero		1


	//   ....[10]....
        /*01c4*/ 	.word	0x000006e0
        /*01c8*/ 	.word	0x000000ff
        /*01cc*/ 	.word	0x00000028
        /*01d0*/ 	.short	0x0100
        /*01d2*/ 	.byte	0x04
	.zero		1


	//   ....[11]....
        /*01d4*/ 	.word	0x000006f0
        /*01d8*/ 	.word	0x000000ff
        /*01dc*/ 	.word	0x00000058
        /*01e0*/ 	.short	0x0100
        /*01e2*/ 	.byte	0x04
	.zero		1


	//   ....[12]....
        /*01e4*/ 	.word	0x00000810
        /*01e8*/ 	.word	0x000000ff
        /*01ec*/ 	.word	0x00000060
        /*01f0*/ 	.short	0x0100
        /*01f2*/ 	.byte	0x04
	.zero		1


	//   ....[13]....
        /*01f4*/ 	.word	0x00000820
        /*01f8*/ 	.word	0x000000ff
        /*01fc*/ 	.word	0x00000080
        /*0200*/ 	.short	0x0100
        /*0202*/ 	.byte	0x04
	.zero		1


	//   ....[14]....
        /*0204*/ 	.word	0x00000830
        /*0208*/ 	.word	0x000000ff
        /*020c*/ 	.word	0x00000068
        /*0210*/ 	.short	0x0100
        /*0212*/ 	.byte	0x04
	.zero		1


	//   ....[15]....
        /*0214*/ 	.word	0x00000840
        /*0218*/ 	.word	0x000000ff
        /*021c*/ 	.word	0x00000088
        /*0220*/ 	.short	0x0100
        /*0222*/ 	.byte	0x04
	.zero		1


	//   ....[16]....
        /*0224*/ 	.word	0x00000850
        /*0228*/ 	.word	0x000000ff
        /*022c*/ 	.word	0x00000070
        /*0230*/ 	.short	0x0100
        /*0232*/ 	.byte	0x04
	.zero		1


	//   ....[17]....
        /*0234*/ 	.word	0x00000860
        /*0238*/ 	.word	0x000000ff
        /*023c*/ 	.word	0x00000090
        /*0240*/ 	.short	0x0100
        /*0242*/ 	.byte	0x04
	.zero		1


	//   ....[18]....
        /*0244*/ 	.word	0x00000870
        /*0248*/ 	.word	0x000000ff
        /*024c*/ 	.word	0x00000078
        /*0250*/ 	.short	0x0100
        /*0252*/ 	.byte	0x04
	.zero		1


	//   ....[19]....
        /*0254*/ 	.word	0x00000880
        /*0258*/ 	.word	0x000000ff
        /*025c*/ 	.word	0x00000098
        /*0260*/ 	.short	0x0100
        /*0262*/ 	.byte	0x04
	.zero		1


	//   ....[20]....
        /*0264*/ 	.word	0x00000960
        /*0268*/ 	.word	0x000000ff
        /*026c*/ 	.word	0x000000a0
        /*0270*/ 	.short	0x0100
        /*0272*/ 	.byte	0x06
	.zero		1


	//   ....[21]....
        /*0274*/ 	.word	0x00000970
        /*0278*/ 	.word	0x000000ff
        /*027c*/ 	.word	0x000000a8
        /*0280*/ 	.short	0x0100
        /*0282*/ 	.byte	0x06
	.zero		1


	//   ....[22]....
        /*0284*/ 	.word	0x00000aa0
        /*0288*/ 	.word	0x000000ff
        /*028c*/ 	.word	0x000000b0
        /*0290*/ 	.short	0x0100
        /*0292*/ 	.byte	0x06
	.zero		1


	//   ....[23]....
        /*0294*/ 	.word	0x00000ab0
        /*0298*/ 	.word	0x000000ff
        /*029c*/ 	.word	0x000000c0
        /*02a0*/ 	.short	0x0100
        /*02a2*/ 	.byte	0x06
	.zero		1


	//   ....[24]....
        /*02a4*/ 	.word	0x00000ac0
        /*02a8*/ 	.word	0x000000ff
        /*02ac*/ 	.word	0x000000b8
        /*02b0*/ 	.short	0x0100
        /*02b2*/ 	.byte	0x06
	.zero		1


	//   ....[25]....
        /*02b4*/ 	.word	0x00000ad0
        /*02b8*/ 	.word	0x000000ff
        /*02bc*/ 	.word	0x000000c8
        /*02c0*/ 	.short	0x0100
        /*02c2*/ 	.byte	0x06
	.zero		1


	//   ....[26]....
        /*02c4*/ 	.word	0x00000bf0
        /*02c8*/ 	.word	0x000000ff
        /*02cc*/ 	.word	0x000000d0
        /*02d0*/ 	.short	0x0100
        /*02d2*/ 	.byte	0x04
	.zero		1


	//   ....[27]....
        /*02d4*/ 	.word	0x00000c00
        /*02d8*/ 	.word	0x000000ff
        /*02dc*/ 	.word	0x000000f0
        /*02e0*/ 	.short	0x0100
        /*02e2*/ 	.byte	0x04
	.zero		1


	//   ....[28]....
        /*02e4*/ 	.word	0x00000c10
        /*02e8*/ 	.word	0x000000ff
        /*02ec*/ 	.word	0x000000d8
        /*02f0*/ 	.short	0x0100
        /*02f2*/ 	.byte	0x04
	.zero		1


	//   ....[29]....
        /*02f4*/ 	.word	0x00000c20
        /*02f8*/ 	.word	0x000000ff
        /*02fc*/ 	.word	0x000000f8
        /*0300*/ 	.short	0x0100
        /*0302*/ 	.byte	0x04
	.zero		1


	//   ....[30]....
        /*0304*/ 	.word	0x00000c30
        /*0308*/ 	.word	0x000000ff
        /*030c*/ 	.word	0x000000e0
        /*0310*/ 	.short	0x0100
        /*0312*/ 	.byte	0x04
	.zero		1


	//   ....[31]....
        /*0314*/ 	.word	0x00000c40
        /*0318*/ 	.word	0x000000ff
        /*031c*/ 	.word	0x00000100
        /*0320*/ 	.short	0x0100
        /*0322*/ 	.byte	0x04
	.zero		1


	//   ....[32]....
        /*0324*/ 	.word	0x00000c50
        /*0328*/ 	.word	0x000000ff
        /*032c*/ 	.word	0x000000e8
        /*0330*/ 	.short	0x0100
        /*0332*/ 	.byte	0x04
	.zero		1


	//   ....[33]....
        /*0334*/ 	.word	0x00000c60
        /*0338*/ 	.word	0x000000ff
        /*033c*/ 	.word	0x00000108
        /*0340*/ 	.short	0x0100
        /*0342*/ 	.byte	0x04
	.zero		1


	//   ....[34]....
        /*0344*/ 	.word	0x00000d50
        /*0348*/ 	.word	0x000000ff
        /*034c*/ 	.word	0x00000110
        /*0350*/ 	.short	0x0100
        /*0352*/ 	.byte	0x04
	.zero		1


	//   ....[35]....
        /*0354*/ 	.word	0x00000d60
        /*0358*/ 	.word	0x000000ff
        /*035c*/ 	.word	0x00000120
        /*0360*/ 	.short	0x0100
        /*0362*/ 	.byte	0x04
	.zero		1


	//   ....[36]....
        /*0364*/ 	.word	0x00000d70
        /*0368*/ 	.word	0x000000ff
        /*036c*/ 	.word	0x00000118
        /*0370*/ 	.short	0x0100
        /*0372*/ 	.byte	0x04
	.zero		1


	//   ....[37]....
        /*0374*/ 	.word	0x00000d80
        /*0378*/ 	.word	0x000000ff
        /*037c*/ 	.word	0x00000128
        /*0380*/ 	.short	0x0100
        /*0382*/ 	.byte	0x04
	.zero		1


	//   ....[38]....
        /*0384*/ 	.word	0x00000e80
        /*0388*/ 	.word	0x000000ff
        /*038c*/ 	.word	0x00000130
        /*0390*/ 	.short	0x0100
        /*0392*/ 	.byte	0x06
	.zero		1


	//   ....[39]....
        /*0394*/ 	.word	0x00001bc0
        /*0398*/ 	.word	0x00000000
        /*039c*/ 	.word	0x00000120
        /*03a0*/ 	.short	0x010a
        /*03a2*/ 	.byte	0xff
	.zero		1


	//   ....[40]....
        /*03a4*/ 	.word	0x00001bf0
        /*03a8*/ 	.word	0x00000000
        /*03ac*/ 	.word	0x00000110
        /*03b0*/ 	.short	0x0101
        /*03b2*/ 	.byte	0xff
	.zero		1


	//   ....[41]....
        /*03b4*/ 	.word	0x00001cb0
        /*03b8*/ 	.word	0x000000ff
        /*03bc*/ 	.word	0x00000030
        /*03c0*/ 	.short	0x010a
        /*03c2*/ 	.byte	0x04
	.zero		1


	//   ....[42]....
        /*03c4*/ 	.word	0x00001d80
        /*03c8*/ 	.word	0x000000ff
        /*03cc*/ 	.word	0x00000030
        /*03d0*/ 	.short	0x010a
        /*03d2*/ 	.byte	0x05
	.zero		1


	//   ....[43]....
        /*03d4*/ 	.word	0x00001ee0
        /*03d8*/ 	.word	0x000000ff
        /*03dc*/ 	.word	0x00000030
        /*03e0*/ 	.short	0x010a
        /*03e2*/ 	.byte	0x04
	.zero		1


	//   ....[44]....
        /*03e4*/ 	.word	0x00002190
        /*03e8*/ 	.word	0x000000ff
        /*03ec*/ 	.word	0x000000a8
        /*03f0*/ 	.short	0x0101
        /*03f2*/ 	.byte	0x15
	.zero		1


	//   ....[45]....
        /*03f4*/ 	.word	0x000021b0
        /*03f8*/ 	.word	0x000000ff
        /*03fc*/ 	.word	0x00000030
        /*0400*/ 	.short	0x010a
        /*0402*/ 	.byte	0x04
	.zero		1


	//   ....[46]....
        /*0404*/ 	.word	0x00002230
        /*0408*/ 	.word	0x000000ff
        /*040c*/ 	.word	0x00000030
        /*0410*/ 	.short	0x010a
        /*0412*/ 	.byte	0x06
	.zero		1


	//   ....[47]....
        /*0414*/ 	.word	0x00002370
        /*0418*/ 	.word	0x000000ff
        /*041c*/ 	.word	0x00000030
        /*0420*/ 	.short	0x010a
        /*0422*/ 	.byte	0x04
	.zero		1


	//   ....[48]....
        /*0424*/ 	.word	0x00002650
        /*0428*/ 	.word	0x00000003
        /*042c*/ 	.word	0x000000b0
        /*0430*/ 	.short	0x010a
        /*0432*/ 	.byte	0xff
	.zero		1


	//   ....[49]....
        /*0434*/ 	.word	0x000027a0
        /*0438*/ 	.word	0x00000000
        /*043c*/ 	.word	0x00000000
        /*0440*/ 	.short	0x0101
        /*0442*/ 	.byte	0xff
	.zero		1


	//   ....[50]....
        /*0444*/ 	.word	0x00002d50
        /*0448*/ 	.word	0x000000ff
        /*044c*/ 	.word	0x00000000
        /*0450*/ 	.short	0x010a
        /*0452*/ 	.byte	0x04
	.zero		1


	//   ....[51]....
        /*0454*/ 	.word	0x00002de0
        /*0458*/ 	.word	0x000000ff
        /*045c*/ 	.word	0x00000000
        /*0460*/ 	.short	0x010a
        /*0462*/ 	.byte	0x05
	.zero		1


	//   ....[52]....
        /*0464*/ 	.word	0x00002e70
        /*0468*/ 	.word	0x000000ff
        /*046c*/ 	.word	0x00000000
        /*0470*/ 	.short	0x010a
        /*0472*/ 	.byte	0x05
	.zero		1


	//   ....[53]....
        /*0474*/ 	.word	0x00002f00
        /*0478*/ 	.word	0x000000ff
        /*047c*/ 	.word	0x00000000
        /*0480*/ 	.short	0x010a
        /*0482*/ 	.byte	0x05
	.zero		1


	//   ....[54]....
        /*0484*/ 	.word	0x00002f90
        /*0488*/ 	.word	0x000000ff
        /*048c*/ 	.word	0x00000000
        /*0490*/ 	.short	0x010a
        /*0492*/ 	.byte	0x05
	.zero		1


	//   ....[55]....
        /*0494*/ 	.word	0x00003030
        /*0498*/ 	.word	0x00000000
        /*049c*/ 	.word	0x00000000
        /*04a0*/ 	.short	0x010a
        /*04a2*/ 	.byte	0xff
	.zero		1


	//   ....[56]....
        /*04a4*/ 	.word	0x00003150
        /*04a8*/ 	.word	0x00000002
        /*04ac*/ 	.word	0x00000110
        /*04b0*/ 	.short	0x010a
        /*04b2*/ 	.byte	0xff
	.zero		1


	//   ....[57]....
        /*04b4*/ 	.word	0x000031c0
        /*04b8*/ 	.word	0x00000002
        /*04bc*/ 	.word	0x00000000
        /*04c0*/ 	.short	0x0101
        /*04c2*/ 	.byte	0xff
	.zero		1


	//   ....[58]....
        /*04c4*/ 	.word	0x000031e0
        /*04c8*/ 	.word	0x000000ff
        /*04cc*/ 	.word	0x000000c0
        /*04d0*/ 	.short	0x010a
        /*04d2*/ 	.byte	0x04
	.zero		1


	//   ....[59]....
        /*04d4*/ 	.word	0x00003300
        /*04d8*/ 	.word	0x00000002
        /*04dc*/ 	.word	0x000000b0
        /*04e0*/ 	.short	0x010a
        /*04e2*/ 	.byte	0xff
	.zero		1


	//   ....[60]....
        /*04e4*/ 	.word	0x00003400
        /*04e8*/ 	.word	0x00000002
        /*04ec*/ 	.word	0x00000000
        /*04f0*/ 	.short	0x0101
        /*04f2*/ 	.byte	0xff
	.zero		1


	//   ....[61]....
        /*04f4*/ 	.word	0x00003490
        /*04f8*/ 	.word	0x000000ff
        /*04fc*/ 	.word	0x000000c0
        /*0500*/ 	.short	0x0106
        /*0502*/ 	.byte	0x04
	.zero		1


	//   ....[62]....
        /*0504*/ 	.word	0x000034b0
        /*0508*/ 	.word	0x000000ff
        /*050c*/ 	.word	0x000000c0
        /*0510*/ 	.short	0x010a
        /*0512*/ 	.byte	0x04
	.zero		1


	//   ....[63]....
        /*0514*/ 	.word	0x00003540
        /*0518*/ 	.word	0x000000ff
        /*051c*/ 	.word	0x000000c0
        /*0520*/ 	.short	0x0106
        /*0522*/ 	.byte	0x07
	.zero		1


	//   ....[64]....
        /*0524*/ 	.word	0x00003580
        /*0528*/ 	.word	0x00000000
        /*052c*/ 	.word	0x000000c0
        /*0530*/ 	.short	0x010a
        /*0532*/ 	.byte	0xff
	.zero		1


	//   ....[65]....
        /*0534*/ 	.word	0x000037c0
        /*0538*/ 	.word	0x000000ff
        /*053c*/ 	.word	0x00000008
        /*0540*/ 	.short	0x010a
        /*0542*/ 	.byte	0x05
	.zero		1


	//   ....[66]....
        /*0544*/ 	.word	0x000037e0
        /*0548*/ 	.word	0x000000ff
        /*054c*/ 	.word	0x00000008
        /*0550*/ 	.short	0x010a
        /*0552*/ 	.byte	0x05
	.zero		1


	//   ....[67]....
        /*0554*/ 	.word	0x00003970
        /*0558*/ 	.word	0x000000ff
        /*055c*/ 	.word	0x00000008
        /*0560*/ 	.short	0x010a
        /*0562*/ 	.byte	0x05
	.zero		1


	//   ....[68]....
        /*0564*/ 	.word	0x00003990
        /*0568*/ 	.word	0x000000ff
        /*056c*/ 	.word	0x00000008
        /*0570*/ 	.short	0x010a
        /*0572*/ 	.byte	0x05
	.zero		1


	//   ....[69]....
        /*0574*/ 	.word	0x00003a50
        /*0578*/ 	.word	0x000000ff
        /*057c*/ 	.word	0x00000000
        /*0580*/ 	.short	0x0101
        /*0582*/ 	.byte	0x04
	.zero		1


	//   ....[70]....
        /*0584*/ 	.word	0x00003e10
        /*0588*/ 	.word	0x00000000
        /*058c*/ 	.word	0x000000b0
        /*0590*/ 	.short	0x010a
        /*0592*/ 	.byte	0xff
	.zero		1


	//   ....[71]....
        /*0594*/ 	.word	0x00003ed0
        /*0598*/ 	.word	0x00000000
        /*059c*/ 	.word	0x00000000
        /*05a0*/ 	.short	0x0101
        /*05a2*/ 	.byte	0xff
	.zero		1


	//   ....[72]....
        /*05a4*/ 	.word	0x00003f90
        /*05a8*/ 	.word	0x000000ff
        /*05ac*/ 	.word	0x00000000
        /*05b0*/ 	.short	0x010a
        /*05b2*/ 	.byte	0x04
	.zero		1


	//   ....[73]....
        /*05b4*/ 	.word	0x00003fa0
        /*05b8*/ 	.word	0x000000ff
        /*05bc*/ 	.word	0x000000f0
        /*05c0*/ 	.short	0x010a
        /*05c2*/ 	.byte	0x2e
	.zero		1


	//   ....[74]....
        /*05c4*/ 	.word	0x00004050
        /*05c8*/ 	.word	0x000000ff
        /*05cc*/ 	.word	0x00000000
        /*05d0*/ 	.short	0x010a
        /*05d2*/ 	.byte	0x07
	.zero		1


	//   ....[75]....
        /*05d4*/ 	.word	0x00004180
        /*05d8*/ 	.word	0x000000ff
        /*05dc*/ 	.word	0x00000000
        /*05e0*/ 	.short	0x010a
        /*05e2*/ 	.byte	0x04
	.zero		1


	//   ....[76]....
        /*05e4*/ 	.word	0x000045c0
        /*05e8*/ 	.word	0x000000ff
        /*05ec*/ 	.word	0x00000000
        /*05f0*/ 	.short	0x010a
        /*05f2*/ 	.byte	0x04
	.zero		1


	//   ....[77]....
        /*05f4*/ 	.word	0x00004650
        /*05f8*/ 	.word	0x000000ff
        /*05fc*/ 	.word	0x00000000
        /*0600*/ 	.short	0x010a
        /*0602*/ 	.byte	0x05
	.zero		1


	//   ....[78]....
        /*0604*/ 	.word	0x000046e0
        /*0608*/ 	.word	0x000000ff
        /*060c*/ 	.word	0x00000000
        /*0610*/ 	.short	0x010a
        /*0612*/ 	.byte	0x05
	.zero		1


	//   ....[79]....
        /*0614*/ 	.word	0x00004780
        /*0618*/ 	.word	0x00000000
        /*061c*/ 	.word	0x00000000
        /*0620*/ 	.short	0x010a
        /*0622*/ 	.byte	0xff
	.zero		1


	//   ....[80]....
        /*0624*/ 	.word	0x000047c0
        /*0628*/ 	.word	0x00000000
        /*062c*/ 	.word	0x00000000
        /*0630*/ 	.short	0x010a
        /*0632*/ 	.byte	0xff
	.zero		1


	//   ....[81]....
        /*0634*/ 	.word	0x00004830
        /*0638*/ 	.word	0x000000ff
        /*063c*/ 	.word	0x00000000
        /*0640*/ 	.short	0x0101
        /*0642*/ 	.byte	0x04
	.zero		1


	//   ....[82]....
        /*0644*/ 	.word	0x00004870
        /*0648*/ 	.word	0x000000ff
        /*064c*/ 	.word	0x00000130
        /*0650*/ 	.short	0x010a
        /*0652*/ 	.byte	0x29
	.zero		1


	//   ....[83]....
        /*0654*/ 	.word	0x000048c0
        /*0658*/ 	.word	0x000000ff
        /*065c*/ 	.word	0x00000000
        /*0660*/ 	.short	0x0101
        /*0662*/ 	.byte	0x04
	.zero		1


	//   ....[84]....
        /*0664*/ 	.word	0x00004d60
        /*0668*/ 	.word	0x0000000c
        /*066c*/ 	.word	0x000000b0
        /*0670*/ 	.short	0x010a
        /*0672*/ 	.byte	0xff
	.zero		1


	//   ....[85]....
        /*0674*/ 	.word	0x00004ed0
        /*0678*/ 	.word	0x00000000
        /*067c*/ 	.word	0x00000000
        /*0680*/ 	.short	0x0101
        /*0682*/ 	.byte	0xff
	.zero		1


	//   ....[86]....
        /*0684*/ 	.word	0x00005360
        /*0688*/ 	.word	0x000000ff
        /*068c*/ 	.word	0x000000a8
        /*0690*/ 	.short	0x010a
        /*0692*/ 	.byte	0x15
	.zero		1


	//   ....[87]....
        /*0694*/ 	.word	0x000054e0
        /*0698*/ 	.word	0x000000ff
        /*069c*/ 	.word	0x00000080
        /*06a0*/ 	.short	0x010a
        /*06a2*/ 	.byte	0x15
	.zero		1


	//   ....[88]....
        /*06a4*/ 	.word	0x000056e0
        /*06a8*/ 	.word	0x000000ff
        /*06ac*/ 	.word	0x00000060
        /*06b0*/ 	.short	0x010b
        /*06b2*/ 	.byte	0x15
	.zero		1


	//   ....[89]....
        /*06b4*/ 	.word	0x000056f0
        /*06b8*/ 	.word	0x000000ff
        /*06bc*/ 	.word	0x00000000
        /*06c0*/ 	.short	0x0101
        /*06c2*/ 	.byte	0x06
	.zero		1


	//   ....[90]....
        /*06c4*/ 	.word	0x00005700
        /*06c8*/ 	.word	0x000000ff
        /*06cc*/ 	.word	0x00000088
        /*06d0*/ 	.short	0x010a
        /*06d2*/ 	.byte	0x15
	.zero		1


	//   ....[91]....
        /*06d4*/ 	.word	0x000058b0
        /*06d8*/ 	.word	0x000000ff
        /*06dc*/ 	.word	0x00000068
        /*06e0*/ 	.short	0x010b
        /*06e2*/ 	.byte	0x15
	.zero		1


	//   ....[92]....
        /*06e4*/ 	.word	0x000058c0
        /*06e8*/ 	.word	0x000000ff
        /*06ec*/ 	.word	0x00000000
        /*06f0*/ 	.short	0x0101
        /*06f2*/ 	.byte	0x06
	.zero		1


	//   ....[93]....
        /*06f4*/ 	.word	0x000058d0
        /*06f8*/ 	.word	0x000000ff
        /*06fc*/ 	.word	0x00000090
        /*0700*/ 	.short	0x010a
        /*0702*/ 	.byte	0x15
	.zero		1


	//   ....[94]....
        /*0704*/ 	.word	0x00005a80
        /*0708*/ 	.word	0x000000ff
        /*070c*/ 	.word	0x00000070
        /*0710*/ 	.short	0x010b
        /*0712*/ 	.byte	0x15
	.zero		1


	//   ....[95]....
        /*0714*/ 	.word	0x00005a90
        /*0718*/ 	.word	0x000000ff
        /*071c*/ 	.word	0x00000000
        /*0720*/ 	.short	0x0101
        /*0722*/ 	.byte	0x06
	.zero		1


	//   ....[96]....
        /*0724*/ 	.word	0x00005aa0
        /*0728*/ 	.word	0x000000ff
        /*072c*/ 	.word	0x00000098
        /*0730*/ 	.short	0x010a
        /*0732*/ 	.byte	0x15
	.zero		1


	//   ....[97]....
        /*0734*/ 	.word	0x00005ce0
        /*0738*/ 	.word	0x000000ff
        /*073c*/ 	.word	0x00000078
        /*0740*/ 	.short	0x010b
        /*0742*/ 	.byte	0x15
	.zero		1


	//   ....[98]....
        /*0744*/ 	.word	0x00005cf0
        /*0748*/ 	.word	0x000000ff
        /*074c*/ 	.word	0x00000000
        /*0750*/ 	.short	0x0101
        /*0752*/ 	.byte	0x25
	.zero		1


	//   ....[99]....
        /*0754*/ 	.word	0x00005d30
        /*0758*/ 	.word	0x000000ff
        /*075c*/ 	.word	0x00000080
        /*0760*/ 	.short	0x010a
        /*0762*/ 	.byte	0x15
	.zero		1


	//   ....[100]....
        /*0764*/ 	.word	0x00005d50
        /*0768*/ 	.word	0x000000ff
        /*076c*/ 	.word	0x00000088
        /*0770*/ 	.short	0x010a
        /*0772*/ 	.byte	0x15
	.zero		1


	//   ....[101]....
        /*0774*/ 	.word	0x00005d70
        /*0778*/ 	.word	0x000000ff
        /*077c*/ 	.word	0x00000090
        /*0780*/ 	.short	0x010a
        /*0782*/ 	.byte	0x15
	.zero		1


	//   ....[102]....
        /*0784*/ 	.word	0x00005db0
        /*0788*/ 	.word	0x00000000
        /*078c*/ 	.word	0x00000098
        /*0790*/ 	.short	0x010a
        /*0792*/ 	.byte	0xff
	.zero		1


	//   ....[103]....
        /*0794*/ 	.word	0x000060d0
        /*0798*/ 	.word	0x00000003
        /*079c*/ 	.word	0x000000b0
        /*07a0*/ 	.short	0x010a
        /*07a2*/ 	.byte	0xff
	.zero		1


	//   ....[104]....
        /*07a4*/ 	.word	0x00006250
        /*07a8*/ 	.word	0x00000000
        /*07ac*/ 	.word	0x00000000
        /*07b0*/ 	.short	0x0101
        /*07b2*/ 	.byte	0xff
	.zero		1


	//   ....[105]....
        /*07b4*/ 	.word	0x00006d30
        /*07b8*/ 	.word	0x000000ff
        /*07bc*/ 	.word	0x00000060
        /*07c0*/ 	.short	0x010a
        /*07c2*/ 	.byte	0x2b
	.zero		1


	//   ....[106]....
        /*07c4*/ 	.word	0x00006d60
        /*07c8*/ 	.word	0x00000036
        /*07cc*/ 	.word	0x000000d0
        /*07d0*/ 	.short	0x010a
        /*07d2*/ 	.byte	0xff
	.zero		1


	//   ....[107]....
        /*07d4*/ 	.word	0x00006e70
        /*07d8*/ 	.word	0x000000ff
        /*07dc*/ 	.word	0x00000060
        /*07e0*/ 	.short	0x010a
        /*07e2*/ 	.byte	0x2b
	.zero		1


	//   ....[108]....
        /*07e4*/ 	.word	0x00006f40
        /*07e8*/ 	.word	0x00000036
        /*07ec*/ 	.word	0x000000d0
        /*07f0*/ 	.short	0x010a
        /*07f2*/ 	.byte	0xff
	.zero		1


	//   ....[109]....
        /*07f4*/ 	.word	0x00007700
        /*07f8*/ 	.word	0x00000000
        /*07fc*/ 	.word	0x00000000
        /*0800*/ 	.short	0x0101
        /*0802*/ 	.byte	0xff
	.zero		1


	//   ....[110]....
        /*0804*/ 	.word	0x00007710
        /*0808*/ 	.word	0x00000002
        /*080c*/ 	.word	0x00000060
        /*0810*/ 	.short	0x010a
        /*0812*/ 	.byte	0xff
	.zero		1


	//   ....[111]....
        /*0814*/ 	.word	0x000077d0
        /*0818*/ 	.word	0x00000002
        /*081c*/ 	.word	0x00000060
        /*0820*/ 	.short	0x010a
        /*0822*/ 	.byte	0xff
	.zero		1


	//   ....[112]....
        /*0824*/ 	.word	0x00007fd0
        /*0828*/ 	.word	0x00000000
        /*082c*/ 	.word	0x00000000
        /*0830*/ 	.short	0x0101
        /*0832*/ 	.byte	0xff
	.zero		1


	//   ....[113]....
        /*0834*/ 	.word	0x00007ff0
        /*0838*/ 	.word	0x00000002
        /*083c*/ 	.word	0x00000060
        /*0840*/ 	.short	0x010a
        /*0842*/ 	.byte	0xff
	.zero		1


	//   ....[114]....
        /*0844*/ 	.word	0x000080a0
        /*0848*/ 	.word	0x00000002
        /*084c*/ 	.word	0x00000060
        /*0850*/ 	.short	0x010a
        /*0852*/ 	.byte	0xff
	.zero		1


	//   ....[115]....
        /*0854*/ 	.word	0x000088a0
        /*0858*/ 	.word	0x00000000
        /*085c*/ 	.word	0x00000000
        /*0860*/ 	.short	0x0101
        /*0862*/ 	.byte	0xff
	.zero		1


	//   ....[116]....
        /*0864*/ 	.word	0x000088c0
        /*0868*/ 	.word	0x00000003
        /*086c*/ 	.word	0x00000060
        /*0870*/ 	.short	0x010a
        /*0872*/ 	.byte	0xff
	.zero		1


	//   ....[117]....
        /*0874*/ 	.word	0x00008970
        /*0878*/ 	.word	0x00000003
        /*087c*/ 	.word	0x00000060
        /*0880*/ 	.short	0x010a
        /*0882*/ 	.byte	0xff
	.zero		1


	//   ....[118]....
        /*0884*/ 	.word	0x00008c80
        /*0888*/ 	.word	0x00000036
        /*088c*/ 	.word	0x00000000
        /*0890*/ 	.short	0x0101
        /*0892*/ 	.byte	0xff
	.zero		1


	//   ....[119]....
        /*0894*/ 	.word	0x000091c0
        /*0898*/ 	.word	0x00000000
        /*089c*/ 	.word	0x00000000
        /*08a0*/ 	.short	0x0101
        /*08a2*/ 	.byte	0xff
	.zero		1


	//   ....[120]....
        /*08a4*/ 	.word	0x00009460
        /*08a8*/ 	.word	0x000000ff
        /*08ac*/ 	.word	0x00000000
        /*08b0*/ 	.short	0x0101
        /*08b2*/ 	.byte	0x06
	.zero		1


	//   ....[121]....
        /*08b4*/ 	.word	0x00009480
        /*08b8*/ 	.word	0x00000000
        /*08bc*/ 	.word	0x00000120
        /*08c0*/ 	.short	0x010a
        /*08c2*/ 	.byte	0xff
	.zero		1


	//   ....[122]....
        /*08c4*/ 	.word	0x000094e0
        /*08c8*/ 	.word	0x00000000
        /*08cc*/ 	.word	0x00000030
        /*08d0*/ 	.short	0x010a
        /*08d2*/ 	.byte	0xff
	.zero		1


	//   ....[123]....
        /*08d4*/ 	.word	0x00009540
        /*08d8*/ 	.word	0x00000000
        /*08dc*/ 	.word	0x00000030
        /*08e0*/ 	.short	0x010a
        /*08e2*/ 	.byte	0xff
	.zero		1


	//   ....[124]....
        /*08e4*/ 	.word	0x00009590
        /*08e8*/ 	.word	0x00000003
        /*08ec*/ 	.word	0x000000b0
        /*08f0*/ 	.short	0x010a
        /*08f2*/ 	.byte	0xff
	.zero		1


	//   ....[125]....
        /*08f4*/ 	.word	0x000095f0
        /*08f8*/ 	.word	0x00000000
        /*08fc*/ 	.word	0x00000000
        /*0900*/ 	.short	0x010a
        /*0902*/ 	.byte	0xff
	.zero		1


	//   ....[126]....
        /*0904*/ 	.word	0x00009650
        /*0908*/ 	.word	0x00000000
        /*090c*/ 	.word	0x00000000
        /*0910*/ 	.short	0x010a
        /*0912*/ 	.byte	0xff
	.zero		1


	//   ....[127]....
        /*0914*/ 	.word	0x000096b0
        /*0918*/ 	.word	0x00000000
        /*091c*/ 	.word	0x00000000
        /*0920*/ 	.short	0x010a
        /*0922*/ 	.byte	0xff
	.zero		1


	//   ....[128]....
        /*0924*/ 	.word	0x00009710
        /*0928*/ 	.word	0x00000000
        /*092c*/ 	.word	0x00000000
        /*0930*/ 	.short	0x010a
        /*0932*/ 	.byte	0xff
	.zero		1


	//   ....[129]....
        /*0934*/ 	.word	0x00009770
        /*0938*/ 	.word	0x00000000
        /*093c*/ 	.word	0x00000000
        /*0940*/ 	.short	0x010a
        /*0942*/ 	.byte	0xff
	.zero		1


	//   ....[130]....
        /*0944*/ 	.word	0x000097c0
        /*0948*/ 	.word	0x00000002
        /*094c*/ 	.word	0x00000110
        /*0950*/ 	.short	0x010a
        /*0952*/ 	.byte	0xff
	.zero		1


	//   ....[131]....
        /*0954*/ 	.word	0x00009820
        /*0958*/ 	.word	0x00000002
        /*095c*/ 	.word	0x000000c0
        /*0960*/ 	.short	0x010a
        /*0962*/ 	.byte	0xff
	.zero		1


	//   ....[132]....
        /*0964*/ 	.word	0x00009870
        /*0968*/ 	.word	0x00000002
        /*096c*/ 	.word	0x000000b0
        /*0970*/ 	.short	0x010a
        /*0972*/ 	.byte	0xff
	.zero		1


	//   ....[133]....
        /*0974*/ 	.word	0x000098d0
        /*0978*/ 	.word	0x00000000
        /*097c*/ 	.word	0x000000c0
        /*0980*/ 	.short	0x010a
        /*0982*/ 	.byte	0xff
	.zero		1


	//   ....[134]....
        /*0984*/ 	.word	0x00009930
        /*0988*/ 	.word	0x00000005
        /*098c*/ 	.word	0x00000008
        /*0990*/ 	.short	0x010a
        /*0992*/ 	.byte	0xff
	.zero		1


	//   ....[135]....
        /*0994*/ 	.word	0x00009a10
        /*0998*/ 	.word	0x00000000
        /*099c*/ 	.word	0x00000008
        /*09a0*/ 	.short	0x010a
        /*09a2*/ 	.byte	0xff
	.zero		1


	//   ....[136]....
        /*09a4*/ 	.word	0x00009a60
        /*09a8*/ 	.word	0x00000000
        /*09ac*/ 	.word	0x000000b0
        /*09b0*/ 	.short	0x010a
        /*09b2*/ 	.byte	0xff
	.zero		1


	//   ....[137]....
        /*09b4*/ 	.word	0x00009ac0
        /*09b8*/ 	.word	0x00000000
        /*09bc*/ 	.word	0x000000f0
        /*09c0*/ 	.short	0x010a
        /*09c2*/ 	.byte	0xff
	.zero		1


	//   ....[138]....
        /*09c4*/ 	.word	0x00009b20
        /*09c8*/ 	.word	0x00000000
        /*09cc*/ 	.word	0x00000000
        /*09d0*/ 	.short	0x010a
        /*09d2*/ 	.byte	0xff
	.zero		1


	//   ....[139]....
        /*09d4*/ 	.word	0x00009b80
        /*09d8*/ 	.word	0x00000000
        /*09dc*/ 	.word	0x00000000
        /*09e0*/ 	.short	0x010a
        /*09e2*/ 	.byte	0xff
	.zero		1


	//   ....[140]....
        /*09e4*/ 	.word	0x00009be0
        /*09e8*/ 	.word	0x00000000
        /*09ec*/ 	.word	0x00000000
        /*09f0*/ 	.short	0x010a
        /*09f2*/ 	.byte	0xff
	.zero		1


	//   ....[141]....
        /*09f4*/ 	.word	0x00009c40
        /*09f8*/ 	.word	0x00000000
        /*09fc*/ 	.word	0x00000000
        /*0a00*/ 	.short	0x010a
        /*0a02*/ 	.byte	0xff
	.zero		1


	//   ....[142]....
        /*0a04*/ 	.word	0x00009ca0
        /*0a08*/ 	.word	0x00000000
        /*0a0c*/ 	.word	0x00000130
        /*0a10*/ 	.short	0x010a
        /*0a12*/ 	.byte	0xff
	.zero		1


	//   ....[143]....
        /*0a14*/ 	.word	0x00009cf0
        /*0a18*/ 	.word	0x0000000c
        /*0a1c*/ 	.word	0x000000b0
        /*0a20*/ 	.short	0x010a
        /*0a22*/ 	.byte	0xff
	.zero		1


	//   ....[144]....
        /*0a24*/ 	.word	0x00009d50
        /*0a28*/ 	.word	0x00000000
        /*0a2c*/ 	.word	0x000000a8
        /*0a30*/ 	.short	0x010a
        /*0a32*/ 	.byte	0xff
	.zero		1


	//   ....[145]....
        /*0a34*/ 	.word	0x00009db0
        /*0a38*/ 	.word	0x00000000
        /*0a3c*/ 	.word	0x00000080
        /*0a40*/ 	.short	0x010a
        /*0a42*/ 	.byte	0xff
	.zero		1


	//   ....[146]....
        /*0a44*/ 	.word	0x00009e10
        /*0a48*/ 	.word	0x00000000
        /*0a4c*/ 	.word	0x00000088
        /*0a50*/ 	.short	0x010a
        /*0a52*/ 	.byte	0xff
	.zero		1


	//   ....[147]....
        /*0a54*/ 	.word	0x00009e70
        /*0a58*/ 	.word	0x00000000
        /*0a5c*/ 	.word	0x00000090
        /*0a60*/ 	.short	0x010a
        /*0a62*/ 	.byte	0xff
	.zero		1


	//   ....[148]....
        /*0a64*/ 	.word	0x00009ed0
        /*0a68*/ 	.word	0x00000000
        /*0a6c*/ 	.word	0x00000098
        /*0a70*/ 	.short	0x010a
        /*0a72*/ 	.byte	0xff
	.zero		1


	//   ....[149]....
        /*0a74*/ 	.word	0x00009f30
        /*0a78*/ 	.word	0x00000000
        /*0a7c*/ 	.word	0x00000080
        /*0a80*/ 	.short	0x010a
        /*0a82*/ 	.byte	0xff
	.zero		1


	//   ....[150]....
        /*0a84*/ 	.word	0x00009f90
        /*0a88*/ 	.word	0x00000000
        /*0a8c*/ 	.word	0x00000088
        /*0a90*/ 	.short	0x010a
        /*0a92*/ 	.byte	0xff
	.zero		1


	//   ....[151]....
        /*0a94*/ 	.word	0x00009ff0
        /*0a98*/ 	.word	0x00000000
        /*0a9c*/ 	.word	0x00000090
        /*0aa0*/ 	.short	0x010a
        /*0aa2*/ 	.byte	0xff
	.zero		1


	//   ....[152]....
        /*0aa4*/ 	.word	0x0000a040
        /*0aa8*/ 	.word	0x00000003
        /*0aac*/ 	.word	0x000000b0
        /*0ab0*/ 	.short	0x010a
        /*0ab2*/ 	.byte	0xff
	.zero		1


	//   ....[153]....
        /*0ab4*/ 	.word	0x0000a0a0
        /*0ab8*/ 	.word	0x00000002
        /*0abc*/ 	.word	0x00000060
        /*0ac0*/ 	.short	0x010a
        /*0ac2*/ 	.byte	0xff
	.zero		1


	//   ....[154]....
        /*0ac4*/ 	.word	0x0000a0f0
        /*0ac8*/ 	.word	0x00000036
        /*0acc*/ 	.word	0x000000d0
        /*0ad0*/ 	.short	0x010a
        /*0ad2*/ 	.byte	0xff
	.zero		1


	//   ....[155]....
        /*0ad4*/ 	.word	0x0000a140
        /*0ad8*/ 	.word	0x00000002
        /*0adc*/ 	.word	0x00000060
        /*0ae0*/ 	.short	0x010a
        /*0ae2*/ 	.byte	0xff
	.zero		1


	//   ....[156]....
        /*0ae4*/ 	.word	0x0000a190
        /*0ae8*/ 	.word	0x00000002
        /*0aec*/ 	.word	0x00000060
        /*0af0*/ 	.short	0x010a
        /*0af2*/ 	.byte	0xff
	.zero		1


	//   ....[157]....
        /*0af4*/ 	.word	0x0000a1e0
        /*0af8*/ 	.word	0x00000003
        /*0afc*/ 	.word	0x00000060
        /*0b00*/ 	.short	0x010a
        /*0b02*/ 	.byte	0xff
	.zero		1


	//----- nvinfo : EIATTR_NUM_MBARRIERS
	.align		4
.L_47:
        /*0b04*/ 	.byte	0x03, 0x38
        /*0b06*/ 	.short	0x0027


	//----- nvinfo : EIATTR_EXIT_INSTR_OFFSETS
	.align		4
        /*0b08*/ 	.byte	0x04, 0x1c
        /*0b0a*/ 	.short	(.L_49 - .L_48)


	//   ....[0]....
.L_48:
        /*0b0c*/ 	.word	0x00003060


	//   ....[1]....
        /*0b10*/ 	.word	0x00003550


	//   ....[2]....
        /*0b14*/ 	.word	0x000035b0


	//   ....[3]....
        /*0b18*/ 	.word	0x00004af0


	//   ....[4]....
        /*0b1c*/ 	.word	0x00005de0


	//   ....[5]....
        /*0b20*/ 	.word	0x00005e20


	//   ....[6]....
        /*0b24*/ 	.word	0x00009360


	//   ....[7]....
        /*0b28*/ 	.word	0x000093d0


	//   ....[8]....
        /*0b2c*/ 	.word	0x00009400


	//   ....[9]....
        /*0b30*/ 	.word	0x00009470


	//----- nvinfo : EIATTR_MAX_THREADS
	.align		4
.L_49:
        /*0b34*/ 	.byte	0x04, 0x05
        /*0b36*/ 	.short	(.L_51 - .L_50)
.L_50:
        /*0b38*/ 	.word	0x00000100
        /*0b3c*/ 	.word	0x00000001
        /*0b40*/ 	.word	0x00000001


	//----- nvinfo : EIATTR_CRS_STACK_SIZE
	.align		4
.L_51:
        /*0b44*/ 	.byte	0x04, 0x1e
        /*0b46*/ 	.short	(.L_53 - .L_52)
.L_52:
        /*0b48*/ 	.word	0x00000000


	//----- nvinfo : EIATTR_CBANK_PARAM_SIZE
	.align		4
.L_53:
        /*0b4c*/ 	.byte	0x03, 0x19
        /*0b4e*/ 	.short	0x0800


	//----- nvinfo : EIATTR_PARAM_CBANK
	.align		4
        /*0b50*/ 	.byte	0x04, 0x0a
        /*0b52*/ 	.short	(.L_55 - .L_54)
	.align		4
.L_54:
        /*0b54*/ 	.word	index@(.nv.constant0._ZN7cutlass13device_kernelINS_4gemm6kernel13GemmUniversalIN4cute5tupleIJiiiiEEENS1_10collective13CollectiveMmaINS1_35MainloopSm100TmaUmmaWarpSpecializedILi6ELi2ELi4ENS5_IJNS4_1CILi4EEENSA_ILi2EEENSA_ILi1EEEEEEEENS5_IJNSA_ILi128EEESG_SG_EEENS_10bfloat16_tENS5_IJlSD_lEEESI_SJ_NS4_8TiledMMAINS4_8MMA_AtomIJNS4_26SM100_MMA_F16BF16_2x1SM_SSISI_SI_fLi128ELi128ELNS4_4UMMA5MajorE0ELSO_0ELNSN_7ScaleInE0ELSP_0EEEEEENS4_6LayoutINS5_IJSD_SD_SD_EEENS5_IJNSA_ILi0EEESU_SU_EEEEENS5_IJNS4_10UnderscoreESX_SX_EEEEENS4_28SM100_TMA_2SM_LOAD_MULTICASTENS4_14ComposedLayoutINS4_7SwizzleILi3ELi4ELi3EEENS4_18smem_ptr_flag_bitsILi16EEENSS_INS5_IJNSA_ILi8EEENSA_ILi64EEEEEENS5_IJS17_SD_EEEEEEEvNS4_8identityES10_S1B_vS1C_EENS_8epilogue10collective18CollectiveEpilogueINS1E_23Sm100TmaWarpSpecializedILi4ELi2ELi16ELb1ELb0EEEJNS5_IJS17_SG_SG_EEENS5_IJNSS_IS17_SD_EENSS_INS5_IJNSA_ILi16EEESC_EEENS5_IJSD_S17_EEEEEEEESI_SJ_SI_SJ_NS1E_6fusion15FusionCallbacksIS1I_NS1Q_17LinearCombinationISI_fSI_fLNS_15FloatRoundStyleE2EEES1J_S1P_JEEENS4_5SM1004TMEM4LOAD26SM100_TMEM_LOAD_32dp32b16xENS4_13SM90_TMA_LOADENS11_INS12_ILi1ELi4ELi3EEES15_NSS_INS5_IJS16_S1L_EEENS5_IJS1L_SD_EEEEEEENS4_39AutoVectorizingCopyWithAssumedAlignmentILi128EEENS4_14SM90_TMA_STOREES25_S27_S27_EEEvvEEEEvNT_6ParamsE)
        /*0b58*/ 	.short	0x0380
        /*0b5a*/ 	.short	0x0800


	//----- nvinfo : EIATTR_SW_WAR
	.align		4
.L_55:
        /*0b5c*/ 	.byte	0x04, 0x36
        /*0b5e*/ 	.short	(.L_57 - .L_56)
.L_56:
        /*0b60*/ 	.word	0x00000008
.L_57:


//--------------------- .nv.callgraph             --------------------------
	.section	.nv.callgraph,"",@"SHT_CUDA_CALLGRAPH"
	.align	4
	.sectionentsize	8
	.align		4
        /*0000*/ 	.word	0x00000000
	.align		4
        /*0004*/ 	.word	0xffffffff
	.align		4
        /*0008*/ 	.word	index@(_ZN7cutlass13device_kernelINS_4gemm6kernel13GemmUniversalIN4cute5tupleIJiiiiEEENS1_10collective13CollectiveMmaINS1_35MainloopSm100TmaUmmaWarpSpecializedILi6ELi2ELi4ENS5_IJNS4_1CILi4EEENSA_ILi2EEENSA_ILi1EEEEEEEENS5_IJNSA_ILi128EEESG_SG_EEENS_10bfloat16_tENS5_IJlSD_lEEESI_SJ_NS4_8TiledMMAINS4_8MMA_AtomIJNS4_26SM100_MMA_F16BF16_2x1SM_SSISI_SI_fLi128ELi128ELNS4_4UMMA5MajorE0ELSO_0ELNSN_7ScaleInE0ELSP_0EEEEEENS4_6LayoutINS5_IJSD_SD_SD_EEENS5_IJNSA_ILi0EEESU_SU_EEEEENS5_IJNS4_10UnderscoreESX_SX_EEEEENS4_28SM100_TMA_2SM_LOAD_MULTICASTENS4_14ComposedLayoutINS4_7SwizzleILi3ELi4ELi3EEENS4_18smem_ptr_flag_bitsILi16EEENSS_INS5_IJNSA_ILi8EEENSA_ILi64EEEEEENS5_IJS17_SD_EEEEEEEvNS4_8identityES10_S1B_vS1C_EENS_8epilogue10collective18CollectiveEpilogueINS1E_23Sm100TmaWarpSpecializedILi4ELi2ELi16ELb1ELb0EEEJNS5_IJS17_SG_SG_EEENS5_IJNSS_IS17_SD_EENSS_INS5_IJNSA_ILi16EEESC_EEENS5_IJSD_S17_EEEEEEEESI_SJ_SI_SJ_NS1E_6fusion15FusionCallbacksIS1I_NS1Q_17LinearCombinationISI_fSI_fLNS_15FloatRoundStyleE2EEES1J_S1P_JEEENS4_5SM1004TMEM4LOAD26SM100_TMEM_LOAD_32dp32b16xENS4_13SM90_TMA_LOADENS11_INS12_ILi1ELi4ELi3EEES15_NSS_INS5_IJS16_S1L_EEENS5_IJS1L_SD_EEEEEEENS4_39AutoVectorizingCopyWithAssumedAlignmentILi128EEENS4_14SM90_TMA_STOREES25_S27_S27_EEEvvEEEEvNT_6ParamsE)
	.align		4
        /*000c*/ 	.word	index@(__assertfail)
	.align		4
        /*0010*/ 	.word	0x00000000
	.align		4
        /*0014*/ 	.word	0xfffffffe
	.align		4
        /*0018*/ 	.word	0x00000000
	.align		4
        /*001c*/ 	.word	0xfffffffd
	.align		4
        /*0020*/ 	.word	0x00000000
	.align		4
        /*0024*/ 	.word	0xfffffffc


//--------------------- .nv.constant4             --------------------------
	.section	.nv.constant4,"a",@progbits
	.align	8
	.align		8
.nv.constant4:
        /*0000*/ 	.dword	__assertfail
	.align		8
        /*0008*/ 	.dword	__unnamed_1
	.align		8
        /*0010*/ 	.dword	__unnamed_2
	.align		8
        /*0018*/ 	.dword	_ZN40_INTERNAL_d3ffa363_4_k_cu_a588b18d_185334cuda3std3__45__cpo5beginE
	.align		8
        /*0020*/ 	.dword	_ZN40_INTERNAL_d3ffa363_4_k_cu_a588b18d_185334cuda3std3__45__cpo3endE
	.align		8
        /*0028*/ 	.dword	_ZN40_INTERNAL_d3ffa363_4_k_cu_a588b18d_185334cuda3std3__45__cpo6cbeginE
	.align		8
        /*0030*/ 	.dword	_ZN40_INTERNAL_d3ffa363_4_k_cu_a588b18d_185334cuda3std3__45__cpo4cendE
	.align		8
        /*0038*/ 	.dword	_ZN40_INTERNAL_d3ffa363_4_k_cu_a588b18d_185334cuda3std3__442_GLOBAL__N__d3ffa363_4_k_cu_a588b18d_185336ignoreE
	.align		8
        /*0040*/ 	.dword	_ZN40_INTERNAL_d3ffa363_4_k_cu_a588b18d_185334cuda3std3__419piecewise_constructE
	.align		8
        /*0048*/ 	.dword	_ZN40_INTERNAL_d3ffa363_4_k_cu_a588b18d_185334cuda3std3__48in_placeE
	.align		8
        /*0050*/ 	.dword	_ZN40_INTERNAL_d3ffa363_4_k_cu_a588b18d_185334cuda3std6ranges3__45__cpo4swapE
	.align		8
        /*0058*/ 	.dword	_ZN40_INTERNAL_d3ffa363_4_k_cu_a588b18d_185334cuda3std6ranges3__45__cpo9iter_moveE
	.align		8
        /*0060*/ 	.dword	_ZN40_INTERNAL_d3ffa363_4_k_cu_a588b18d_185334cute7productE
	.align		8
        /*0068*/ 	.dword	_ZN40_INTERNAL_d3ffa363_4_k_cu_a588b18d_185334cute1_E
	.align		8
        /*0070*/ 	.dword	$str$25
	.align		8
        /*0078*/ 	.dword	$str$26
	.align		8
        /*0080*/ 	.dword	$str$27
	.align		8
        /*0088*/ 	.dword	$str$28


//--------------------- .text._ZN7cutlass13device_kernelINS_4gemm6kernel13GemmUniversalIN4cute5tupleIJiiiiEEENS1_10collective13CollectiveMmaINS1_35MainloopSm100TmaUmmaWarpSpecializedILi6ELi2ELi4ENS5_IJNS4_1CILi4EEENSA_ILi2EEENSA_ILi1EEEEEEEENS5_IJNSA_ILi128EEESG_SG_EEENS_10bfloat16_tENS5_IJlSD_lEEESI_SJ_NS4_8TiledMMAINS4_8MMA_AtomIJNS4_26SM100_MMA_F16BF16_2x1SM_SSISI_SI_fLi128ELi128ELNS4_4UMMA5MajorE0ELSO_0ELNSN_7ScaleInE0ELSP_0EEEEEENS4_6LayoutINS5_IJSD_SD_SD_EEENS5_IJNSA_ILi0EEESU_SU_EEEEENS5_IJNS4_10UnderscoreESX_SX_EEEEENS4_28SM100_TMA_2SM_LOAD_MULTICASTENS4_14ComposedLayoutINS4_7SwizzleILi3ELi4ELi3EEENS4_18smem_ptr_flag_bitsILi16EEENSS_INS5_IJNSA_ILi8EEENSA_ILi64EEEEEENS5_IJS17_SD_EEEEEEEvNS4_8identityES10_S1B_vS1C_EENS_8epilogue10collective18CollectiveEpilogueINS1E_23Sm100TmaWarpSpecializedILi4ELi2ELi16ELb1ELb0EEEJNS5_IJS17_SG_SG_EEENS5_IJNSS_IS17_SD_EENSS_INS5_IJNSA_ILi16EEESC_EEENS5_IJSD_S17_EEEEEEEESI_SJ_SI_SJ_NS1E_6fusion15FusionCallbacksIS1I_NS1Q_17LinearCombinationISI_fSI_fLNS_15FloatRoundStyleE2EEES1J_S1P_JEEENS4_5SM1004TMEM4LOAD26SM100_TMEM_LOAD_32dp32b16xENS4_13SM90_TMA_LOADENS11_INS12_ILi1ELi4ELi3EEES15_NSS_INS5_IJS16_S1L_EEENS5_IJS1L_SD_EEEEEEENS4_39AutoVectorizingCopyWithAssumedAlignmentILi128EEENS4_14SM90_TMA_STOREES25_S27_S27_EEEvvEEEEvNT_6ParamsE --------------------------
	.section	.text._ZN7cutlass13device_kernelINS_4gemm6kernel13GemmUniversalIN4cute5tupleIJiiiiEEENS1_10collective13CollectiveMmaINS1_35MainloopSm100TmaUmmaWarpSpecializedILi6ELi2ELi4ENS5_IJNS4_1CILi4EEENSA_ILi2EEENSA_ILi1EEEEEEEENS5_IJNSA_ILi128EEESG_SG_EEENS_10bfloat16_tENS5_IJlSD_lEEESI_SJ_NS4_8TiledMMAINS4_8MMA_AtomIJNS4_26SM100_MMA_F16BF16_2x1SM_SSISI_SI_fLi128ELi128ELNS4_4UMMA5MajorE0ELSO_0ELNSN_7ScaleInE0ELSP_0EEEEEENS4_6LayoutINS5_IJSD_SD_SD_EEENS5_IJNSA_ILi0EEESU_SU_EEEEENS5_IJNS4_10UnderscoreESX_SX_EEEEENS4_28SM100_TMA_2SM_LOAD_MULTICASTENS4_14ComposedLayoutINS4_7SwizzleILi3ELi4ELi3EEENS4_18smem_ptr_flag_bitsILi16EEENSS_INS5_IJNSA_ILi8EEENSA_ILi64EEEEEENS5_IJS17_SD_EEEEEEEvNS4_8identityES10_S1B_vS1C_EENS_8epilogue10collective18CollectiveEpilogueINS1E_23Sm100TmaWarpSpecializedILi4ELi2ELi16ELb1ELb0EEEJNS5_IJS17_SG_SG_EEENS5_IJNSS_IS17_SD_EENSS_INS5_IJNSA_ILi16EEESC_EEENS5_IJSD_S17_EEEEEEEESI_SJ_SI_SJ_NS1E_6fusion15FusionCallbacksIS1I_NS1Q_17LinearCombinationISI_fSI_fLNS_15FloatRoundStyleE2EEES1J_S1P_JEEENS4_5SM1004TMEM4LOAD26SM100_TMEM_LOAD_32dp32b16xENS4_13SM90_TMA_LOADENS11_INS12_ILi1ELi4ELi3EEES15_NSS_INS5_IJS16_S1L_EEENS5_IJS1L_SD_EEEEEEENS4_39AutoVectorizingCopyWithAssumedAlignmentILi128EEENS4_14SM90_TMA_STOREES25_S27_S27_EEEvvEEEEvNT_6ParamsE,"ax",@progbits
	.align	128
.text._ZN7cutlass13device_kernelINS_4gemm6kernel13GemmUniversalIN4cute5tupleIJiiiiEEENS1_10collective13CollectiveMmaINS1_35MainloopSm100TmaUmmaWarpSpecializedILi6ELi2ELi4ENS5_IJNS4_1CILi4EEENSA_ILi2EEENSA_ILi1EEEEEEEENS5_IJNSA_ILi128EEESG_SG_EEENS_10bfloat16_tENS5_IJlSD_lEEESI_SJ_NS4_8TiledMMAINS4_8MMA_AtomIJNS4_26SM100_MMA_F16BF16_2x1SM_SSISI_SI_fLi128ELi128ELNS4_4UMMA5MajorE0ELSO_0ELNSN_7ScaleInE0ELSP_0EEEEEENS4_6LayoutINS5_IJSD_SD_SD_EEENS5_IJNSA_ILi0EEESU_SU_EEEEENS5_IJNS4_10UnderscoreESX_SX_EEEEENS4_28SM100_TMA_2SM_LOAD_MULTICASTENS4_14ComposedLayoutINS4_7SwizzleILi3ELi4ELi3EEENS4_18smem_ptr_flag_bitsILi16EEENSS_INS5_IJNSA_ILi8EEENSA_ILi64EEEEEENS5_IJS17_SD_EEEEEEEvNS4_8identityES10_S1B_vS1C_EENS_8epilogue10collective18CollectiveEpilogueINS1E_23Sm100TmaWarpSpecializedILi4ELi2ELi16ELb1ELb0EEEJNS5_IJS17_SG_SG_EEENS5_IJNSS_IS17_SD_EENSS_INS5_IJNSA_ILi16EEESC_EEENS5_IJSD_S17_EEEEEEEESI_SJ_SI_SJ_NS1E_6fusion15FusionCallbacksIS1I_NS1Q_17LinearCombinationISI_fSI_fLNS_15FloatRoundStyleE2EEES1J_S1P_JEEENS4_5SM1004TMEM4LOAD26SM100_TMEM_LOAD_32dp32b16xENS4_13SM90_TMA_LOADENS11_INS12_ILi1ELi4ELi3EEES15_NSS_INS5_IJS16_S1L_EEENS5_IJS1L_SD_EEEEEEENS4_39AutoVectorizingCopyWithAssumedAlignmentILi128EEENS4_14SM90_TMA_STOREES25_S27_S27_EEEvvEEEEvNT_6ParamsE:
        .type           _ZN7cutlass13device_kernelINS_4gemm6kernel13GemmUniversalIN4cute5tupleIJiiiiEEENS1_10collective13CollectiveMmaINS1_35MainloopSm100TmaUmmaWarpSpecializedILi6ELi2ELi4ENS5_IJNS4_1CILi4EEENSA_ILi2EEENSA_ILi1EEEEEEEENS5_IJNSA_ILi128EEESG_SG_EEENS_10bfloat16_tENS5_IJlSD_lEEESI_SJ_NS4_8TiledMMAINS4_8MMA_AtomIJNS4_26SM100_MMA_F16BF16_2x1SM_SSISI_SI_fLi128ELi128ELNS4_4UMMA5MajorE0ELSO_0ELNSN_7ScaleInE0ELSP_0EEEEEENS4_6LayoutINS5_IJSD_SD_SD_EEENS5_IJNSA_ILi0EEESU_SU_EEEEENS5_IJNS4_10UnderscoreESX_SX_EEEEENS4_28SM100_TMA_2SM_LOAD_MULTICASTENS4_14ComposedLayoutINS4_7SwizzleILi3ELi4ELi3EEENS4_18smem_ptr_flag_bitsILi16EEENSS_INS5_IJNSA_ILi8EEENSA_ILi64EEEEEENS5_IJS17_SD_EEEEEEEvNS4_8identityES10_S1B_vS1C_EENS_8epilogue10collective18CollectiveEpilogueINS1E_23Sm100TmaWarpSpecializedILi4ELi2ELi16ELb1ELb0EEEJNS5_IJS17_SG_SG_EEENS5_IJNSS_IS17_SD_EENSS_INS5_IJNSA_ILi16EEESC_EEENS5_IJSD_S17_EEEEEEEESI_SJ_SI_SJ_NS1E_6fusion15FusionCallbacksIS1I_NS1Q_17LinearCombinationISI_fSI_fLNS_15FloatRoundStyleE2EEES1J_S1P_JEEENS4_5SM1004TMEM4LOAD26SM100_TMEM_LOAD_32dp32b16xENS4_13SM90_TMA_LOADENS11_INS12_ILi1ELi4ELi3EEES15_NSS_INS5_IJS16_S1L_EEENS5_IJS1L_SD_EEEEEEENS4_39AutoVectorizingCopyWithAssumedAlignmentILi128EEENS4_14SM90_TMA_STOREES25_S27_S27_EEEvvEEEEvNT_6ParamsE,@function
        .size           _ZN7cutlass13device_kernelINS_4gemm6kernel13GemmUniversalIN4cute5tupleIJiiiiEEENS1_10collective13CollectiveMmaINS1_35MainloopSm100TmaUmmaWarpSpecializedILi6ELi2ELi4ENS5_IJNS4_1CILi4EEENSA_ILi2EEENSA_ILi1EEEEEEEENS5_IJNSA_ILi128EEESG_SG_EEENS_10bfloat16_tENS5_IJlSD_lEEESI_SJ_NS4_8TiledMMAINS4_8MMA_AtomIJNS4_26SM100_MMA_F16BF16_2x1SM_SSISI_SI_fLi128ELi128ELNS4_4UMMA5MajorE0ELSO_0ELNSN_7ScaleInE0ELSP_0EEEEEENS4_6LayoutINS5_IJSD_SD_SD_EEENS5_IJNSA_ILi0EEESU_SU_EEEEENS5_IJNS4_10UnderscoreESX_SX_EEEEENS4_28SM100_TMA_2SM_LOAD_MULTICASTENS4_14ComposedLayoutINS4_7SwizzleILi3ELi4ELi3EEENS4_18smem_ptr_flag_bitsILi16EEENSS_INS5_IJNSA_ILi8EEENSA_ILi64EEEEEENS5_IJS17_SD_EEEEEEEvNS4_8identityES10_S1B_vS1C_EENS_8epilogue10collective18CollectiveEpilogueINS1E_23Sm100TmaWarpSpecializedILi4ELi2ELi16ELb1ELb0EEEJNS5_IJS17_SG_SG_EEENS5_IJNSS_IS17_SD_EENSS_INS5_IJNSA_ILi16EEESC_EEENS5_IJSD_S17_EEEEEEEESI_SJ_SI_SJ_NS1E_6fusion15FusionCallbacksIS1I_NS1Q_17LinearCombinationISI_fSI_fLNS_15FloatRoundStyleE2EEES1J_S1P_JEEENS4_5SM1004TMEM4LOAD26SM100_TMEM_LOAD_32dp32b16xENS4_13SM90_TMA_LOADENS11_INS12_ILi1ELi4ELi3EEES15_NSS_INS5_IJS16_S1L_EEENS5_IJS1L_SD_EEEEEEENS4_39AutoVectorizingCopyWithAssumedAlignmentILi128EEENS4_14SM90_TMA_STOREES25_S27_S27_EEEvvEEEEvNT_6ParamsE,(.L_x_207 - _ZN7cutlass13device_kernelINS_4gemm6kernel13GemmUniversalIN4cute5tupleIJiiiiEEENS1_10collective13CollectiveMmaINS1_35MainloopSm100TmaUmmaWarpSpecializedILi6ELi2ELi4ENS5_IJNS4_1CILi4EEENSA_ILi2EEENSA_ILi1EEEEEEEENS5_IJNSA_ILi128EEESG_SG_EEENS_10bfloat16_tENS5_IJlSD_lEEESI_SJ_NS4_8TiledMMAINS4_8MMA_AtomIJNS4_26SM100_MMA_F16BF16_2x1SM_SSISI_SI_fLi128ELi128ELNS4_4UMMA5MajorE0ELSO_0ELNSN_7ScaleInE0ELSP_0EEEEEENS4_6LayoutINS5_IJSD_SD_SD_EEENS5_IJNSA_ILi0EEESU_SU_EEEEENS5_IJNS4_10UnderscoreESX_SX_EEEEENS4_28SM100_TMA_2SM_LOAD_MULTICASTENS4_14ComposedLayoutINS4_7SwizzleILi3ELi4ELi3EEENS4_18smem_ptr_flag_bitsILi16EEENSS_INS5_IJNSA_ILi8EEENSA_ILi64EEEEEENS5_IJS17_SD_EEEEEEEvNS4_8identityES10_S1B_vS1C_EENS_8epilogue10collective18CollectiveEpilogueINS1E_23Sm100TmaWarpSpecializedILi4ELi2ELi16ELb1ELb0EEEJNS5_IJS17_SG_SG_EEENS5_IJNSS_IS17_SD_EENSS_INS5_IJNSA_ILi16EEESC_EEENS5_IJSD_S17_EEEEEEEESI_SJ_SI_SJ_NS1E_6fusion15FusionCallbacksIS1I_NS1Q_17LinearCombinationISI_fSI_fLNS_15FloatRoundStyleE2EEES1J_S1P_JEEENS4_5SM1004TMEM4LOAD26SM100_TMEM_LOAD_32dp32b16xENS4_13SM90_TMA_LOADENS11_INS12_ILi1ELi4ELi3EEES15_NSS_INS5_IJS16_S1L_EEENS5_IJS1L_SD_EEEEEEENS4_39AutoVectorizingCopyWithAssumedAlignmentILi128EEENS4_14SM90_TMA_STOREES25_S27_S27_EEEvvEEEEvNT_6ParamsE)
        .other          _ZN7cutlass13device_kernelINS_4gemm6kernel13GemmUniversalIN4cute5tupleIJiiiiEEENS1_10collective13CollectiveMmaINS1_35MainloopSm100TmaUmmaWarpSpecializedILi6ELi2ELi4ENS5_IJNS4_1CILi4EEENSA_ILi2EEENSA_ILi1EEEEEEEENS5_IJNSA_ILi128EEESG_SG_EEENS_10bfloat16_tENS5_IJlSD_lEEESI_SJ_NS4_8TiledMMAINS4_8MMA_AtomIJNS4_26SM100_MMA_F16BF16_2x1SM_SSISI_SI_fLi128ELi128ELNS4_4UMMA5MajorE0ELSO_0ELNSN_7ScaleInE0ELSP_0EEEEEENS4_6LayoutINS5_IJSD_SD_SD_EEENS5_IJNSA_ILi0EEESU_SU_EEEEENS5_IJNS4_10UnderscoreESX_SX_EEEEENS4_28SM100_TMA_2SM_LOAD_MULTICASTENS4_14ComposedLayoutINS4_7SwizzleILi3ELi4ELi3EEENS4_18smem_ptr_flag_bitsILi16EEENSS_INS5_IJNSA_ILi8EEENSA_ILi64EEEEEENS5_IJS17_SD_EEEEEEEvNS4_8identityES10_S1B_vS1C_EENS_8epilogue10collective18CollectiveEpilogueINS1E_23Sm100TmaWarpSpecializedILi4ELi2ELi16ELb1ELb0EEEJNS5_IJS17_SG_SG_EEENS5_IJNSS_IS17_SD_EENSS_INS5_IJNSA_ILi16EEESC_EEENS5_IJSD_S17_EEEEEEEESI_SJ_SI_SJ_NS1E_6fusion15FusionCallbacksIS1I_NS1Q_17LinearCombinationISI_fSI_fLNS_15FloatRoundStyleE2EEES1J_S1P_JEEENS4_5SM1004TMEM4LOAD26SM100_TMEM_LOAD_32dp32b16xENS4_13SM90_TMA_LOADENS11_INS12_ILi1ELi4ELi3EEES15_NSS_INS5_IJS16_S1L_EEENS5_IJS1L_SD_EEEEEEENS4_39AutoVectorizingCopyWithAssumedAlignmentILi128EEENS4_14SM90_TMA_STOREES25_S27_S27_EEEvvEEEEvNT_6ParamsE,@"STO_CUDA_ENTRY STV_DEFAULT"
_ZN7cutlass13device_kernelINS_4gemm6kernel13GemmUniversalIN4cute5tupleIJiiiiEEENS1_10collective13CollectiveMmaINS1_35MainloopSm100TmaUmmaWarpSpecializedILi6ELi2ELi4ENS5_IJNS4_1CILi4EEENSA_ILi2EEENSA_ILi1EEEEEEEENS5_IJNSA_ILi128EEESG_SG_EEENS_10bfloat16_tENS5_IJlSD_lEEESI_SJ_NS4_8TiledMMAINS4_8MMA_AtomIJNS4_26SM100_MMA_F16BF16_2x1SM_SSISI_SI_fLi128ELi128ELNS4_4UMMA5MajorE0ELSO_0ELNSN_7ScaleInE0ELSP_0EEEEEENS4_6LayoutINS5_IJSD_SD_SD_EEENS5_IJNSA_ILi0EEESU_SU_EEEEENS5_IJNS4_10UnderscoreESX_SX_EEEEENS4_28SM100_TMA_2SM_LOAD_MULTICASTENS4_14ComposedLayoutINS4_7SwizzleILi3ELi4ELi3EEENS4_18smem_ptr_flag_bitsILi16EEENSS_INS5_IJNSA_ILi8EEENSA_ILi64EEEEEENS5_IJS17_SD_EEEEEEEvNS4_8identityES10_S1B_vS1C_EENS_8epilogue10collective18CollectiveEpilogueINS1E_23Sm100TmaWarpSpecializedILi4ELi2ELi16ELb1ELb0EEEJNS5_IJS17_SG_SG_EEENS5_IJNSS_IS17_SD_EENSS_INS5_IJNSA_ILi16EEESC_EEENS5_IJSD_S17_EEEEEEEESI_SJ_SI_SJ_NS1E_6fusion15FusionCallbacksIS1I_NS1Q_17LinearCombinationISI_fSI_fLNS_15FloatRoundStyleE2EEES1J_S1P_JEEENS4_5SM1004TMEM4LOAD26SM100_TMEM_LOAD_32dp32b16xENS4_13SM90_TMA_LOADENS11_INS12_ILi1ELi4ELi3EEES15_NSS_INS5_IJS16_S1L_EEENS5_IJS1L_SD_EEEEEEENS4_39AutoVectorizingCopyWithAssumedAlignmentILi128EEENS4_14SM90_TMA_STOREES25_S27_S27_EEEvvEEEEvNT_6ParamsE:
[----:B------:R-:W1:Y:S01]  /*0000*/  LDC R1, c[0x0][0x37c] ;  /* 0x0000df00ff017b82 */ /* 0x000e620000000800 */
[----:B------:R-:W2:Y:S01]  /*0010*/  S2R R61, SR_TID.X ;  /* 0x00000000003d7919 */ /* 0x000ea20000002100 */
[----:B------:R-:W3:Y:S06]  /*0020*/  LDCU.64 UR8, c[0x0][0x890] ;  /* 0x00011200ff0877ac */ /* 0x000eec0008000a00 */
[----:B------:R-:W4:Y:S01]  /*0030*/  S2UR UR52, SR_CgaCtaId ;  /* 0x00000000003479c3 */ /* 0x000f220000008800 */
[----:B------:R-:W-:Y:S02]  /*0040*/  PRMT R50, RZ, 0x7610, R50 ;  /* 0x00007610ff327816 */ /* 0x000fe40000000032 */
[----:B------:R-:W-:-:S02]  /*0050*/  ELECT P0, URZ, PT ;  /* 0x0000000000ff782f */ /* 0x000fc40003800000 */
[----:B---3--:R-:W-:-:S04]  /*0060*/  ISETP.NE.U32.AND P1, PT, RZ, UR8, PT ;  /* 0x00000008ff007c0c */ /* 0x008fc8000bf25070 */
[----:B------:R-:W-:Y:S01]  /*0070*/  ISETP.NE.AND.EX P2, PT, RZ, UR9, PT, P1 ;  /* 0x00000009ff007c0c */ /* 0x000fe2000bf45310 */
[----:B----4-:R-:W-:Y:S02]  /*0080*/  ULOP3.LUT UR68, UR52, 0x1, URZ, 0xc0, !UPT ;  /* 0x0000000134447892 */ /* 0x010fe4000f8ec0ff */
[----:B------:R-:W-:Y:S01]  /*0090*/  ULOP3.LUT UR69, UR52, 0x1, URZ, 0x3c, !UPT ;  /* 0x0000000134457892 */ /* 0x000fe2000f8e3cff */
[----:B--2---:R-:W-:-:S05]  /*00a0*/  SHF.R.U32.HI R51, RZ, 0x5, R61 ;  /* 0x00000005ff337819 */ /* 0x004fca000001163d */
[----:B------:R-:W2:Y:S02]  /*00b0*/  SHFL.IDX PT, R0, R51, RZ, 0x1f ;  /* 0x00001fff33007589 */ /* 0x000ea400000e0000 */
[----:B--2---:R-:W-:Y:S02]  /*00c0*/  R2UR UR22, R0 ;  /* 0x00000000001672ca */ /* 0x004fe400000e0000 */
[----:B-1----:R-:W-:Y:S05]  /*00d0*/  @P2 BRA `(.L_x_0) ;  /* 0x0000000000302947 */ /* 0x002fea0003800000 */
[----:B------:R-:W1:Y:S02]  /*00e0*/  LDCU.64 UR4, c[0x0][0x888] ;  /* 0x00011100ff0477ac */ /* 0x000e640008000a00 */
[----:B-1----:R-:W-:-:S04]  /*00f0*/  UISETP.NE.U32.AND UP0, UPT, UR4, URZ, UPT ;  /* 0x000000ff0400728c */ /* 0x002fc8000bf05070 */
[----:B------:R-:W-:-:S09]  /*0100*/  UISETP.NE.AND.EX UP0, UPT, UR5, URZ, UPT, UP0 ;  /* 0x000000ff0500728c */ /* 0x000fd2000bf05300 */
[----:B------:R-:W-:Y:S05]  /*0110*/  BRA.U !UP0, `(.L_x_1) ;  /* 0x0000000108147547 */ /* 0x000fea000b800000 */
[----:B------:R-:W1:Y:S01]  /*0120*/  LDC.64 R2, c[0x0][0x888] ;  /* 0x00022200ff027b82 */ /* 0x000e620000000a00 */
[----:B------:R-:W1:Y:S02]  /*0130*/  LDCU.64 UR4, c[0x0][0x358] ;  /* 0x00006b00ff0477ac */ /* 0x000e640008000a00 */
[----:B-1----:R1:W5:Y:S01]  /*0140*/  LDG.E R27, desc[UR4][R2.64] ;  /* 0x00000004021b7981 */ /* 0x002362000c1e1900 */
[----:B------:R-:W-:Y:S01]  /*0150*/  HFMA2 R50, -RZ, RZ, 0, 5.9604644775390625e-08 ;  /* 0x00000001ff327431 */ /* 0x000fe200000001ff */
[----:B------:R-:W-:Y:S05]  /*0160*/  BRA `(.L_x_0) ;  /* 0x00000000000c7947 */ /* 0x000fea0003800000 */
.L_x_1:
[----:B------:R-:W1:Y:S01]  /*0170*/  LDCU UR4, c[0x0][0x880] ;  /* 0x00011000ff0477ac */ /* 0x000e620008000800 */
[----:B------:R-:W-:Y:S01]  /*0180*/  HFMA2 R50, -RZ, RZ, 0, 5.9604644775390625e-08 ;  /* 0x00000001ff327431 */ /* 0x000fe200000001ff */
[----:B-1----:R-:W-:-:S07]  /*0190*/  MOV R27, UR4 ;  /* 0x00000004001b7c02 */ /* 0x002fce0008000f00 */
.L_x_0:
[----:B------:R-:W2:Y:S02]  /*01a0*/  LDCU.64 UR4, c[0x0][0x8b0] ;  /* 0x00011600ff0477ac */ /* 0x000ea40008000a00 */
[----:B--2---:R-:W-:-:S04]  /*01b0*/  UISETP.NE.U32.AND UP0, UPT, UR4, URZ, UPT ;  /* 0x000000ff0400728c */ /* 0x004fc8000bf05070 */
[----:B------:R-:W-:-:S09]  /*01c0*/  UISETP.NE.AND.EX UP0, UPT, UR5, URZ, UPT, UP0 ;  /* 0x000000ff0500728c */ /* 0x000fd2000bf05300 */
[----:B------:R-:W-:Y:S05]  /*01d0*/  BRA.U UP0, `(.L_x_2) ;  /* 0x0000000100287547 */ /* 0x000fea000b800000 */
[----:B------:R-:W2:Y:S02]  /*01e0*/  LDCU.64 UR4, c[0x0][0x8a8] ;  /* 0x00011500ff0477ac */ /* 0x000ea40008000a00 */
[----:B--2---:R-:W-:-:S04]  /*01f0*/  UISETP.NE.U32.AND UP0, UPT, UR4, URZ, UPT ;  /* 0x000000ff0400728c */ /* 0x004fc8000bf05070 */
[----:B------:R-:W-:-:S09]  /*0200*/  UISETP.NE.AND.EX UP0, UPT, UR5, URZ, UPT, UP0 ;  /* 0x000000ff0500728c */ /* 0x000fd2000bf05300 */
[----:B------:R-:W-:Y:S05]  /*0210*/  BRA.U !UP0, `(.L_x_3) ;  /* 0x0000000108107547 */ /* 0x000fea000b800000 */
[----:B------:R-:W2:Y:S01]  /*0220*/  LDC.64 R24, c[0x0][0x8a8] ;  /* 0x00022a00ff187b82 */ /* 0x000ea20000000a00 */
[----:B------:R-:W2:Y:S02]  /*0230*/  LDCU.64 UR4, c[0x0][0x358] ;  /* 0x00006b00ff0477ac */ /* 0x000ea40008000a00 */
[----:B--2---:R2:W5:Y:S01]  /*0240*/  LDG.E R24, desc[UR4][R24.64] ;  /* 0x0000000418187981 */ /* 0x004562000c1e1900 */
[----:B------:R-:W-:Y:S05]  /*0250*/  BRA `(.L_x_2) ;  /* 0x0000000000087947 */ /* 0x000fea0003800000 */
.L_x_3:
[----:B------:R-:W2:Y:S02]  /*0260*/  LDCU UR4, c[0x0][0x8a0] ;  /* 0x00011400ff0477ac */ /* 0x000ea40008000800 */
[----:B--2---:R-:W-:Y:S02]  /*0270*/  MOV R24, UR4 ;  /* 0x0000000400187c02 */ /* 0x004fe40008000f00 */
.L_x_2:
[----:B------:R-:W-:Y:S01]  /*0280*/  IMAD.U32 R0, RZ, RZ, UR22 ;  /* 0x00000016ff007e24 */ /* 0x000fe2000f8e00ff */
[----:B------:R-:W-:Y:S04]  /*0290*/  BSSY.RECONVERGENT B0, `(.L_x_4) ;  /* 0x000000c000007945 */ /* 0x000fe80003800200 */
[C---:B------:R-:W-:Y:S02]  /*02a0*/  ISETP.NE.OR P3, PT, R0.reuse, 0x1, !P0 ;  /* 0x000000010000780c */ /* 0x040fe40004765670 */
[----:B------:R-:W-:-:S11]  /*02b0*/  ISETP.NE.OR P2, PT, R0, 0x3, !P0 ;  /* 0x000000030000780c */ /* 0x000fd60004745670 */
[----:B------:R-:W-:Y:S05]  /*02c0*/  @P3 BRA `(.L_x_5) ;  /* 0x0000000000203947 */ /* 0x000fea0003800000 */
[----:B------:R-:W3:Y:S02]  /*02d0*/  LDCU.64 UR4, c[0x0][0x348] ;  /* 0x00006900ff0477ac */ /* 0x000ee40008000a00 */
[----:B---3--:R-:W-:Y:S02]  /*02e0*/  UIADD3 UR6, UP1, UPT, UR4, 0x80, URZ ;  /* 0x0000008004067890 */ /* 0x008fe4000ff3e0ff */
[----:B------:R-:W-:Y:S02]  /*02f0*/  UIADD3 UR4, UP0, UPT, UR4, 0x180, URZ ;  /* 0x0000018004047890 */ /* 0x000fe4000ff1e0ff */
[----:B------:R-:W-:Y:S02]  /*0300*/  UIADD3.X UR7, UPT, UPT, URZ, UR5, URZ, UP1, !UPT ;  /* 0x00000005ff077290 */ /* 0x000fe40008ffe4ff */
[----:B------:R-:W-:-:S07]  /*0310*/  UIADD3.X UR5, UPT, UPT, URZ, UR5, URZ, UP0, !UPT ;  /* 0x00000005ff057290 */ /* 0x000fce00087fe4ff */
[----:B------:R3:W-:Y:S02]  /*0320*/  UTMACCTL.PF [UR6] ;  /* 0x00000000060079b9 */ /* 0x0007e40008040000 */
[----:B------:R3:W-:Y:S02]  /*0330*/  UTMACCTL.PF [UR4] ;  /* 0x00000000040079b9 */ /* 0x0007e40008040000 */
[----:B---3--:R-:W-:Y:S01]  /*0340*/  NOP ;  /* 0x0000000000007918 */ /* 0x008fe20000000000 */
.L_x_5:
[----:B------:R-:W-:Y:S05]  /*0350*/  BSYNC.RECONVERGENT B0 ;  /* 0x0000000000007941 */ /* 0x000fea0003800200 */
.L_x_4:
[----:B------:R-:W-:Y:S04]  /*0360*/  BSSY.RECONVERGENT B0, `(.L_x_6) ;  /* 0x000000a000007945 */ /* 0x000fe80003800200 */
        /* <DEDUP_REMOVED lines=9> */
.L_x_7:
[----:B------:R-:W-:Y:S05]  /*0400*/  BSYNC.RECONVERGENT B0 ;  /* 0x0000000000007941 */ /* 0x000fea0003800200 */
.L_x_6:
[----:B------:R-:W3:Y:S01]  /*0410*/  LDCU.64 UR4, c[0x0][0x888] ;  /* 0x00011100ff0477ac */ /* 0x000ee20008000a00 */
[----:B------:R-:W-:Y:S01]  /*0420*/  ISETP.NE.AND.EX P1, PT, RZ, UR9, PT, P1 ;  /* 0x00000009ff007c0c */ /* 0x000fe2000bf25310 */
[----:B------:R-:W-:Y:S01]  /*0430*/  UPLOP3.LUT UP5, UPT, UPT, UPT, UPT, 0x80, 0x8 ;  /* 0x000000000008789c */ /* 0x000fe20003faf070 */
[----:B---3--:R-:W-:-:S04]  /*0440*/  ISETP.NE.U32.AND P2, PT, RZ, UR4, PT ;  /* 0x00000004ff007c0c */ /* 0x008fc8000bf45070 */
[----:B------:R-:W-:-:S13]  /*0450*/  ISETP.NE.AND.EX P2, PT, RZ, UR5, PT, P2 ;  /* 0x00000005ff007c0c */ /* 0x000fda000bf45320 */
[----:B------:R-:W-:Y:S05]  /*0460*/  @P2 BRA P1, `(.L_x_8) ;  /* 0x0000000000282947 */ /* 0x000fea0000800000 */
[----:B------:R-:W-:Y:S01]  /*0470*/  UISETP.NE.U32.AND UP0, UPT, UR8, URZ, UPT ;  /* 0x000000ff0800728c */ /* 0x000fe2000bf05070 */
[----:B-----5:R-:W-:Y:S01]  /*0480*/  FSETP.NEU.AND P1, PT, R27, RZ, PT ;  /* 0x000000ff1b00720b */ /* 0x020fe20003f2d000 */
[----:B------:R-:W-:Y:S02]  /*0490*/  UISETP.NE.U32.AND UP2, UPT, UR4, URZ, UPT ;  /* 0x000000ff0400728c */ /* 0x000fe4000bf45070 */
[----:B------:R-:W-:Y:S02]  /*04a0*/  UISETP.NE.AND.EX UP1, UPT, UR9, URZ, UPT, UP0 ;  /* 0x000000ff0900728c */ /* 0x000fe4000bf25300 */
[----:B------:R-:W-:-:S04]  /*04b0*/  UISETP.NE.AND.EX UP0, UPT, UR5, URZ, UPT, UP2 ;  /* 0x000000ff0500728c */ /* 0x000fc8000bf05320 */
[----:B------:R-:W-:-:S04]  /*04c0*/  USEL UR4, URZ, 0xffffffff, UP0 ;  /* 0xffffffffff047887 */ /* 0x000fc80008000000 */
[----:B------:R-:W-:Y:S01]  /*04d0*/  VOTEU.ANY UP0, P1 ;  /* 0x0000000000ff7886 */ /* 0x000fe20000800100 */
[----:B------:R-:W-:-:S04]  /*04e0*/  @!UP1 USEL UR4, URZ, 0xffffffff, UP0 ;  /* 0xffffffffff049887 */ /* 0x000fc80008000000 */
[----:B------:R-:W-:-:S04]  /*04f0*/  ULOP3.LUT UR4, UR4, 0x1, URZ, 0xc0, !UPT ;  /* 0x0000000104047892 */ /* 0x000fc8000f8ec0ff */
[----:B------:R-:W-:-:S11]  /*0500*/  UISETP.NE.U32.AND UP5, UPT, UR4, 0x1, UPT ;  /* 0x000000010400788c */ /* 0x000fd6000bfa5070 */
.L_x_8:
[----:B------:R-:W3:Y:S01]  /*0510*/  SHFL.IDX PT, R0, R51, RZ, 0x1f ;  /* 0x00001fff33007589 */ /* 0x000ee200000e0000 */
[----:B------:R-:W-:-:S04]  /*0520*/  UISETP.NE.AND UP0, UPT, UR22, 0x2, UPT ;  /* 0x000000021600788c */ /* 0x000fc8000bf05270 */
[----:B------:R-:W-:Y:S02]  /*0530*/  UISETP.EQ.AND UP1, UPT, UR68, URZ, !UP0 ;  /* 0x000000ff4400728c */ /* 0x000fe4000c722270 */
[----:B------:R-:W-:-:S04]  /*0540*/  USEL UR54, URZ, 0x1, UP0 ;  /* 0x00000001ff367887 */ /* 0x000fc80008000000 */
[----:B------:R-:W-:Y:S02]  /*0550*/  PLOP3.LUT P4, PT, P0, PT, UP1, 0x80, 0x8 ;  /* 0x000000000008781c */ /* 0x000fe4000078f018 */
[----:B---3--:R-:W-:-:S13]  /*0560*/  ISETP.NE.AND P1, PT, R0, RZ, PT ;  /* 0x000000ff0000720c */ /* 0x008fda0003f25270 */
[----:B------:R-:W-:Y:S05]  /*0570*/  @P1 BRA `(.L_x_9) ;  /* 0x0000000000641947 */ /* 0x000fea0003800000 */
[----:B------:R-:W-:Y:S01]  /*0580*/  UMOV UR4, 0x400 ;  /* 0x0000040000047882 */ /* 0x000fe20000000000 */
[----:B------:R-:W-:Y:S01]  /*0590*/  UMOV UR8, 0x1 ;  /* 0x0000000100087882 */ /* 0x000fe20000000000 */
[----:B------:R-:W-:Y:S01]  /*05a0*/  UMOV UR6, 0x3 ;  /* 0x0000000300067882 */ /* 0x000fe20000000000 */
[----:B------:R-:W-:Y:S02]  /*05b0*/  ULEA UR4, UR52, UR4, 0x18 ;  /* 0x0000000434047291 */ /* 0x000fe4000f8ec0ff */
[----:B------:R-:W-:-:S04]  /*05c0*/  UIADD3 UR8, UPT, UPT, -UR8, 0x100000, URZ ;  /* 0x0010000008087890 */ /* 0x000fc8000fffe1ff */
[----:B------:R-:W-:Y:S02]  /*05d0*/  USHF.L.U32 UR9, UR8, 0xb, URZ ;  /* 0x0000000b08097899 */ /* 0x000fe400080006ff */
[----:B------:R-:W-:Y:S02]  /*05e0*/  USHF.L.U32 UR8, UR8, 0x1, URZ ;  /* 0x0000000108087899 */ /* 0x000fe400080006ff */
[----:B------:R-:W-:-:S04]  /*05f0*/  UIADD3 UR6, UPT, UPT, -UR6, 0x100000, URZ ;  /* 0x0010000006067890 */ /* 0x000fc8000fffe1ff */
[----:B------:R-:W-:Y:S02]  /*0600*/  USHF.L.U32 UR7, UR6, 0xb, URZ ;  /* 0x0000000b06077899 */ /* 0x000fe400080006ff */
[----:B------:R-:W-:Y:S01]  /*0610*/  USHF.L.U32 UR6, UR6, 0x1, URZ ;  /* 0x0000000106067899 */ /* 0x000fe200080006ff */
[----:B------:R-:W-:Y:S01]  /*0620*/  ELECT P1, URZ, PT ;  /* 0x0000000000ff782f */ /* 0x000fe20003820000 */
[----:B------:R-:W3:Y:S02]  /*0630*/  FENCE.VIEW.ASYNC.S ;  /* 0x00000000000073c6 */ /* 0x000ee40000000000 */
[----:B---3--:R3:W4:Y:S08]  /*0640*/  SYNCS.EXCH.64 URZ, [UR4], UR8 ;  /* 0x0000000804ff75b2 */ /* 0x0087300008000100 */
[----:B------:R3:W1:Y:S01]  /*0650*/  SYNCS.EXCH.64 URZ, [UR4+0x30], UR6 ;  /* 0x0000300604ff75b2 */ /* 0x0006620008000100 */
        /* <DEDUP_REMOVED lines=10> */
[----:B------:R-:W-:Y:S01]  /*0700*/  NOP ;  /* 0x0000000000007918 */ /* 0x000fe20000000000 */
.L_x_9:
[----:B------:R-:W2:Y:S01]  /*0710*/  SHFL.IDX PT, R0, R51, RZ, 0x1f ;  /* 0x00001fff33007589 */ /* 0x000ea200000e0000 */
[----:B------:R-:W-:Y:S01]  /*0720*/  NOP ;  /* 0x0000000000007918 */ /* 0x000fe20000000000 */
[----:B--2---:R-:W-:-:S13]  /*0730*/  ISETP.NE.AND P1, PT, R0, 0x1, PT ;  /* 0x000000010000780c */ /* 0x004fda0003f25270 */
[----:B------:R-:W-:Y:S05]  /*0740*/  @P1 BRA `(.L_x_10) ;  /* 0x0000000000541947 */ /* 0x000fea0003800000 */
[----:B---3--:R-:W-:Y:S01]  /*0750*/  UMOV UR4, 0x400 ;  /* 0x0000040000047882 */ /* 0x008fe20000000000 */
        /* <DEDUP_REMOVED lines=10> */
[----:B------:R-:W2:Y:S02]  /*0800*/  FENCE.VIEW.ASYNC.S ;  /* 0x00000000000073c6 */ /* 0x000ea40000000000 */
[----:B--2---:R2:W3:Y:S08]  /*0810*/  SYNCS.EXCH.64 URZ, [UR4+0x60], UR8 ;  /* 0x0000600804ff75b2 */ /* 0x0044f00008000100 */
        /* <DEDUP_REMOVED lines=8> */
.L_x_10:
[----:B------:R-:W4:Y:S01]  /*08a0*/  SHFL.IDX PT, R0, R51, RZ, 0x1f ;  /* 0x00001fff33007589 */ /* 0x000f2200000e0000 */
[----:B------:R-:W-:Y:S01]  /*08b0*/  NOP ;  /* 0x0000000000007918 */ /* 0x000fe20000000000 */
[----:B----4-:R-:W-:-:S13]  /*08c0*/  ISETP.NE.AND P1, PT, R0, 0x3, PT ;  /* 0x000000030000780c */ /* 0x010fda0003f25270 */
[----:B------:R-:W-:Y:S05]  /*08d0*/  @P1 BRA `(.L_x_11) ;  /* 0x00000000002c1947 */ /* 0x000fea0003800000 */
[----:B--23--:R-:W-:Y:S01]  /*08e0*/  UMOV UR6, 0x400 ;  /* 0x0000040000067882 */ /* 0x00cfe20000000000 */
[----:B------:R-:W-:Y:S01]  /*08f0*/  UMOV UR4, 0x20 ;  /* 0x0000002000047882 */ /* 0x000fe20000000000 */
[----:B------:R-:W-:Y:S02]  /*0900*/  ULEA UR6, UR52, UR6, 0x18 ;  /* 0x0000000634067291 */ /* 0x000fe4000f8ec0ff */
[----:B------:R-:W-:-:S04]  /*0910*/  UIADD3 UR4, UPT, UPT, -UR4, 0x100000, URZ ;  /* 0x0010000004047890 */ /* 0x000fc8000fffe1ff */
[----:B------:R-:W-:Y:S02]  /*0920*/  USHF.L.U32 UR5, UR4, 0xb, URZ ;  /* 0x0000000b04057899 */ /* 0x000fe400080006ff */
[----:B------:R-:W-:Y:S01]  /*0930*/  USHF.L.U32 UR4, UR4, 0x1, URZ ;  /* 0x0000000104047899 */ /* 0x000fe200080006ff */
[----:B------:R-:W-:Y:S01]  /*0940*/  ELECT P1, URZ, PT ;  /* 0x0000000000ff782f */ /* 0x000fe20003820000 */
[----:B------:R-:W2:Y:S10]  /*0950*/  FENCE.VIEW.ASYNC.S ;  /* 0x00000000000073c6 */ /* 0x000eb40000000000 */
[----:B--2---:R4:W2:Y:S01]  /*0960*/  SYNCS.EXCH.64 URZ, [UR6+0xa0], UR4 ;  /* 0x0000a00406ff75b2 */ /* 0x0048a20008000100 */
[----:B------:R4:W3:Y:S02]  /*0970*/  SYNCS.EXCH.64 URZ, [UR6+0xa8], UR4 ;  /* 0x0000a80406ff75b2 */ /* 0x0008e40008000100 */
[----:B----4-:R-:W-:Y:S01]  /*0980*/  NOP ;  /* 0x0000000000007918 */ /* 0x010fe20000000000 */
.L_x_11:
[----:B------:R-:W4:Y:S01]  /*0990*/  SHFL.IDX PT, R0, R51, RZ, 0x1f ;  /* 0x00001fff33007589 */ /* 0x000f2200000e0000 */
[----:B------:R-:W-:Y:S01]  /*09a0*/  NOP ;  /* 0x0000000000007918 */ /* 0x000fe20000000000 */
[----:B----4-:R-:W-:-:S13]  /*09b0*/  ISETP.NE.AND P1, PT, R0, 0x4, PT ;  /* 0x000000040000780c */ /* 0x010fda0003f25270 */
[----:B------:R-:W-:Y:S05]  /*09c0*/  @P1 BRA `(.L_x_12) ;  /* 0x0000000000481947 */ /* 0x000fea0003800000 */
[----:B--23--:R-:W-:Y:S01]  /*09d0*/  UMOV UR4, 0x720 ;  /* 0x0000072000047882 */ /* 0x00cfe20000000000 */
[----:B------:R-:W-:Y:S01]  /*09e0*/  UMOV UR6, 0x400 ;  /* 0x0000040000067882 */ /* 0x000fe20000000000 */
[----:B------:R-:W-:Y:S01]  /*09f0*/  USEL UR4, UR4, 0x620, UP5 ;  /* 0x0000062004047887 */ /* 0x000fe2000a800000 */
        /* <DEDUP_REMOVED lines=10> */
[----:B--2---:R4:W2:Y:S08]  /*0aa0*/  SYNCS.EXCH.64 URZ, [UR6+0xb0], UR8 ;  /* 0x0000b00806ff75b2 */ /* 0x0048b00008000100 */
[----:B------:R4:W3:Y:S01]  /*0ab0*/  SYNCS.EXCH.64 URZ, [UR6+0xc0], UR4 ;  /* 0x0000c00406ff75b2 */ /* 0x0008e20008000100 */
[----:B------:R4:W1:Y:S01]  /*0ac0*/  SYNCS.EXCH.64 URZ, [UR6+0xb8], UR8 ;  /* 0x0000b80806ff75b2 */ /* 0x0008620008000100 */
[----:B------:R4:W1:Y:S02]  /*0ad0*/  SYNCS.EXCH.64 URZ, [UR6+0xc8], UR4 ;  /* 0x0000c80406ff75b2 */ /* 0x0008640008000100 */
[----:B----4-:R-:W-:Y:S01]  /*0ae0*/  NOP ;  /* 0x0000000000007918 */ /* 0x010fe20000000000 */
.L_x_12:
[----:B------:R-:W4:Y:S01]  /*0af0*/  SHFL.IDX PT, R0, R51, RZ, 0x1f ;  /* 0x00001fff33007589 */ /* 0x000f2200000e0000 */
[----:B------:R-:W-:Y:S01]  /*0b00*/  NOP ;  /* 0x0000000000007918 */ /* 0x000fe20000000000 */
[----:B----4-:R-:W-:-:S13]  /*0b10*/  ISETP.NE.AND P1, PT, R0, 0x5, PT ;  /* 0x000000050000780c */ /* 0x010fda0003f25270 */
[----:B------:R-:W-:Y:S05]  /*0b20*/  @P1 BRA `(.L_x_13) ;  /* 0x0000000000541947 */ /* 0x000fea0003800000 */
[----:B--23--:R-:W-:Y:S01]  /*0b30*/  UMOV UR4, 0x400 ;  /* 0x0000040000047882 */ /* 0x00cfe20000000000 */
        /* <DEDUP_REMOVED lines=14> */
[----:B------:R4:W1:Y:S01]  /*0c20*/  SYNCS.EXCH.64 URZ, [UR4+0xf8], UR8 ;  /* 0x0000f80804ff75b2 */ /* 0x0008620008000100 */
[----:B------:R4:W1:Y:S01]  /*0c30*/  SYNCS.EXCH.64 URZ, [UR4+0xe0], UR6 ;  /* 0x0000e00604ff75b2 */ /* 0x0008620008000100 */
[----:B------:R4:W1:Y:S01]  /*0c40*/  SYNCS.EXCH.64 URZ, [UR4+0x100], UR8 ;  /* 0x0001000804ff75b2 */ /* 0x0008620008000100 */
[----:B------:R4:W1:Y:S01]  /*0c50*/  SYNCS.EXCH.64 URZ, [UR4+0xe8], UR6 ;  /* 0x0000e80604ff75b2 */ /* 0x0008620008000100 */
[----:B------:R4:W1:Y:S02]  /*0c60*/  SYNCS.EXCH.64 URZ, [UR4+0x108], UR8 ;  /* 0x0001080804ff75b2 */ /* 0x0008640008000100 */
[----:B----4-:R-:W-:Y:S01]  /*0c70*/  NOP ;  /* 0x0000000000007918 */ /* 0x010fe20000000000 */
.L_x_13:
[----:B------:R-:W4:Y:S01]  /*0c80*/  SHFL.IDX PT, R0, R51, RZ, 0x1f ;  /* 0x00001fff33007589 */ /* 0x000f2200000e0000 */
[----:B------:R-:W-:Y:S01]  /*0c90*/  ISETP.NE.OR P0, PT, RZ, UR22, !P0 ;  /* 0x00000016ff007c0c */ /* 0x000fe2000c705670 */
        /* <DEDUP_REMOVED lines=12> */
[----:B------:R4:W3:Y:S01]  /*0d60*/  SYNCS.EXCH.64 URZ, [UR4+0x120], UR6 ;  /* 0x0001200604ff75b2 */ /* 0x0008e20008000100 */
[----:B------:R4:W1:Y:S01]  /*0d70*/  SYNCS.EXCH.64 URZ, [UR4+0x118], UR6 ;  /* 0x0001180604ff75b2 */ /* 0x0008620008000100 */
[----:B------:R4:W1:Y:S02]  /*0d80*/  SYNCS.EXCH.64 URZ, [UR4+0x128], UR6 ;  /* 0x0001280604ff75b2 */ /* 0x0008640008000100 */
[----:B----4-:R-:W-:Y:S01]  /*0d90*/  NOP ;  /* 0x0000000000007918 */ /* 0x010fe20000000000 */
.L_x_14:
[----:B------:R-:W-:Y:S01]  /*0da0*/  VOTEU.ALL UP0, P0 ;  /* 0x0000000000ff7886 */ /* 0x000fe20000000000 */
[----:B--23--:R-:W-:Y:S01]  /*0db0*/  UMOV UR4, 0x20 ;  /* 0x0000002000047882 */ /* 0x00cfe20000000000 */
[----:B------:R-:W2:Y:S01]  /*0dc0*/  LDCU UR28, c[0x0][0x36c] ;  /* 0x00006d80ff1c77ac */ /* 0x000ea20008000800 */
[----:B------:R-:W-:Y:S01]  /*0dd0*/  NOP ;  /* 0x0000000000007918 */ /* 0x000fe20000000000 */
[----:B------:R-:W-:Y:S01]  /*0de0*/  LOP3.LUT R0, R61, 0x1f, RZ, 0xc0, !PT ;  /* 0x0000001f3d007812 */ /* 0x000fe200078ec0ff */
[----:B------:R-:W-:Y:S01]  /*0df0*/  @!UP0 UMOV UR6, 0x400 ;  /* 0x0000040000068882 */ /* 0x000fe20000000000 */
[----:B------:R-:W-:-:S04]  /*0e00*/  @!UP0 UIADD3 UR4, UPT, UPT, -UR4, 0x100000, URZ ;  /* 0x0010000004048890 */ /* 0x000fc8000fffe1ff */
[----:B------:R-:W-:Y:S02]  /*0e10*/  @!UP0 USHF.L.U32 UR5, UR4, 0xb, URZ ;  /* 0x0000000b04058899 */ /* 0x000fe400080006ff */
[----:B------:R-:W-:Y:S02]  /*0e20*/  @!UP0 USHF.L.U32 UR4, UR4, 0x1, URZ ;  /* 0x0000000104048899 */ /* 0x000fe400080006ff */
[----:B------:R-:W-:Y:S01]  /*0e30*/  @!UP0 ULEA UR6, UR52, UR6, 0x18 ;  /* 0x0000000634068291 */ /* 0x000fe2000f8ec0ff */
[----:B------:R-:W-:Y:S01]  /*0e40*/  VOTEU.ALL UP0, P0 ;  /* 0x0000000000ff7886 */ /* 0x000fe20000000000 */
[----:B------:R-:W-:Y:S02]  /*0e50*/  UISETP.NE.AND UP6, UPT, UR22, URZ, UPT ;  /* 0x000000ff1600728c */ /* 0x000fe4000bfc5270 */
[----:B--2---:R-:W-:Y:S01]  /*0e60*/  UISETP.EQ.U32.AND UP1, UPT, UR28, 0x1, UPT ;  /* 0x000000011c00788c */ /* 0x004fe2000bf22070 */
[----:B------:R-:W2:Y:S07]  /*0e70*/  FENCE.VIEW.ASYNC.S ;  /* 0x00000000000073c6 */ /* 0x000eae0000000000 */
[----:B--2---:R2:W3:Y:S01]  /*0e80*/  @!UP0 SYNCS.EXCH.64 URZ, [UR6+0x130], UR4 ;  /* 0x0001300406ff85b2 */ /* 0x0044e20008000100 */
[----:B------:R-:W-:Y:S05]  /*0e90*/  BRA.U !UP1, `(.L_x_15) ;  /* 0x0000000109087547 */ /* 0x000fea000b800000 */
[----:B-1-3--:R-:W-:Y:S01]  /*0ea0*/  UCGABAR_ARV ;  /* 0x00000000000079c7 */ /* 0x00afe20008000000 */
[----:B------:R-:W-:Y:S05]  /*0eb0*/  BRA `(.L_x_16) ;  /* 0x0000000000047947 */ /* 0x000fea0003800000 */
.L_x_15:
[----:B-1-3--:R-:W-:Y:S01]  /*0ec0*/  NOP ;  /* 0x0000000000007918 */ /* 0x00afe20000000000 */
.L_x_16:
[----:B------:R-:W1:Y:S01]  /*0ed0*/  S2UR UR24, SR_CTAID.Y ;  /* 0x00000000001879c3 */ /* 0x000e620000002600 */
[----:B------:R-:W-:-:S05]  /*0ee0*/  CS2R.32 R52, SR_CgaSize ;  /* 0x0000000000347805 */ /* 0x000fca0000008a00 */
[----:B------:R-:W-:-:S05]  /*0ef0*/  IMAD R52, R52, -0xa0, RZ ;  /* 0xffffff6034347824 */ /* 0x000fca00078e02ff */
[----:B--2---:R-:W-:-:S14]  /*0f00*/  R2UR UR4, R52 ;  /* 0x00000000340472ca */ /* 0x004fdc00000e0000 */
[----:B------:R-:W2:Y:S01]  /*0f10*/  LDCU UR4, c[0x0][UR4+0x2b4] ;  /* 0x00005680040477ac */ /* 0x000ea20008000800 */
[----:B------:R-:W-:-:S05]  /*0f20*/  CS2R.32 R52, SR_CgaSize ;  /* 0x0000000000347805 */ /* 0x000fca0000008a00 */
[----:B------:R-:W-:-:S05]  /*0f30*/  IMAD R52, R52, -0xa0, RZ ;  /* 0xffffff6034347824 */ /* 0x000fca00078e02ff */
[----:B------:R-:W-:-:S14]  /*0f40*/  R2UR UR5, R52 ;  /* 0x00000000340572ca */ /* 0x000fdc00000e0000 */
[----:B------:R-:W3:Y:S01]  /*0f50*/  LDCU UR5, c[0x0][UR5+0x2b0] ;  /* 0x00005600050577ac */ /* 0x000ee20008000800 */
[----:B------:R-:W4:Y:S01]  /*0f60*/  S2UR UR26, SR_CTAID.X ;  /* 0x00000000001a79c3 */ /* 0x000f220000002500 */
[----:B------:R-:W-:-:S05]  /*0f70*/  CS2R.32 R52, SR_CgaSize ;  /* 0x0000000000347805 */ /* 0x000fca0000008a00 */
[----:B------:R-:W-:-:S05]  /*0f80*/  IMAD R52, R52, -0xa0, RZ ;  /* 0xffffff6034347824 */ /* 0x000fca00078e02ff */
[----:B------:R-:W-:-:S14]  /*0f90*/  R2UR UR8, R52 ;  /* 0x00000000340872ca */ /* 0x000fdc00000e0000 */
[----:B------:R-:W3:Y:S01]  /*0fa0*/  LDCU UR8, c[0x0][UR8+0x2a4] ;  /* 0x00005480080877ac */ /* 0x000ee20008000800 */
[----:B------:R-:W-:-:S05]  /*0fb0*/  CS2R.32 R52, SR_CgaSize ;  /* 0x0000000000347805 */ /* 0x000fca0000008a00 */
[----:B------:R-:W-:-:S05]  /*0fc0*/  IMAD R52, R52, -0xa0, RZ ;  /* 0xffffff6034347824 */ /* 0x000fca00078e02ff */
[----:B------:R-:W-:-:S14]  /*0fd0*/  R2UR UR63, R52 ;  /* 0x00000000343f72ca */ /* 0x000fdc00000e0000 */
[----:B------:R-:W3:Y:S01]  /*0fe0*/  LDCU UR63, c[0x0][UR63+0x2a0] ;  /* 0x000054003f3f77ac */ /* 0x000ee20008000800 */
[----:B------:R-:W-:Y:S02]  /*0ff0*/  USHF.R.U32.HI UR12, URZ, 0x1, UR52 ;  /* 0x00000001ff0c7899 */ /* 0x000fe40008011634 */
[----:B------:R-:W-:Y:S02]  /*1000*/  USHF.R.U32.HI UR11, URZ, 0x2, UR52 ;  /* 0x00000002ff0b7899 */ /* 0x000fe40008011634 */
[----:B------:R-:W-:Y:S02]  /*1010*/  USHF.L.U32 UR40, UR52, 0x9, URZ ;  /* 0x0000000934287899 */ /* 0x000fe400080006ff */
[----:B------:R-:W-:Y:S01]  /*1020*/  USHF.L.U32 UR39, UR52, 0xa, URZ ;  /* 0x0000000a34277899 */ /* 0x000fe200080006ff */
[----:B-1----:R-:W-:Y:S01]  /*1030*/  I2FP.F32.U32 R2, UR24 ;  /* 0x0000001800027c45 */ /* 0x002fe20008201000 */
[----:B------:R-:W1:Y:S04]  /*1040*/  LDCU UR23, c[0x0][0xb24] ;  /* 0x00016480ff1777ac */ /* 0x000e680008000800 */
[----:B--2---:R-:W-:Y:S01]  /*1050*/  FMUL R2, R2, UR4 ;  /* 0x0000000402027c20 */ /* 0x004fe20008400000 */
[----:B------:R-:W-:Y:S01]  /*1060*/  ULOP3.LUT UR4, UR68, 0x4, UR52, 0xf8, !UPT ;  /* 0x0000000444047892 */ /* 0x000fe2000f8ef834 */
[----:B----4-:R-:W-:Y:S01]  /*1070*/  I2FP.F32.U32 R3, UR26 ;  /* 0x0000001a00037c45 */ /* 0x010fe20008201000 */
[----:B------:R-:W2:Y:S03]  /*1080*/  LDCU UR45, c[0x0][0xb24] ;  /* 0x00016480ff2d77ac */ /* 0x000ea60008000800 */
[----:B------:R-:W4:Y:S01]  /*1090*/  F2I.U32.TRUNC.NTZ R2, R2 ;  /* 0x0000000200027305 */ /* 0x000f22000020f000 */
[----:B---3--:R-:W-:Y:S01]  /*10a0*/  FMUL R3, R3, UR5 ;  /* 0x0000000503037c20 */ /* 0x008fe20008400000 */
[----:B------:R-:W-:-:S02]  /*10b0*/  UISETP.GT.U32.AND UP0, UPT, UR4, 0xffff, UPT ;  /* 0x0000ffff0400788c */ /* 0x000fc4000bf04070 */
[----:B------:R-:W-:Y:S02]  /*10c0*/  ULOP3.LUT UR5, UR52, 0x3, URZ, 0xc0, !UPT ;  /* 0x0000000334057892 */ /* 0x000fe4000f8ec0ff */
[----:B------:R-:W-:Y:S02]  /*10d0*/  USEL UR31, UR4, 0xffff, !UP0 ;  /* 0x0000ffff041f7887 */ /* 0x000fe4000c000000 */
[----:B------:R-:W3:Y:S01]  /*10e0*/  F2I.U32.TRUNC.NTZ R3, R3 ;  /* 0x0000000300037305 */ /* 0x000ee2000020f000 */
[----:B------:R-:W-:Y:S01]  /*10f0*/  UISETP.GT.U32.AND UP1, UPT, UR5, 0xffff, UPT ;  /* 0x0000ffff0500788c */ /* 0x000fe2000bf24070 */
[----:B------:R-:W1:Y:S01]  /*1100*/  LDCU UR27, c[0x0][0xb30] ;  /* 0x00016600ff1b77ac */ /* 0x000e620008000800 */
[----:B----4-:R-:W-:Y:S02]  /*1110*/  R2UR UR7, R2 ;  /* 0x00000000020772ca */ /* 0x010fe400000e0000 */
[----:B------:R-:W-:Y:S01]  /*1120*/  USEL UR37, UR5, 0xffff, !UP1 ;  /* 0x0000ffff05257887 */ /* 0x000fe2000c800000 */
[----:B------:R-:W-:Y:S01]  /*1130*/  PRMT R2, RZ, 0x7610, R2 ;  /* 0x00007610ff027816 */ /* 0x000fe20000000002 */
[----:B------:R-:W-:Y:S01]  /*1140*/  UMOV UR13, 0x11 ;  /* 0x00000011000d7882 */ /* 0x000fe20000000000 */
[----:B------:R-:W-:Y:S01]  /*1150*/  UMOV UR14, 0x5 ;  /* 0x00000005000e7882 */ /* 0x000fe20000000000 */
[----:B---3--:R-:W-:-:S02]  /*1160*/  R2UR UR6, R3 ;  /* 0x00000000030672ca */ /* 0x008fc400000e0000 */
[----:B------:R-:W-:-:S05]  /*1170*/  PRMT R3, RZ, 0x7610, R3 ;  /* 0x00007610ff037816 */ /* 0x000fca0000000003 */
[----:B------:R-:W-:-:S04]  /*1180*/  UIADD3 UR4, UPT, UPT, -UR7, URZ, URZ ;  /* 0x000000ff07047290 */ /* 0x000fc8000fffe1ff */
[----:B------:R-:W-:Y:S02]  /*1190*/  UIMAD UR4, UR8, UR4, UR24 ;  /* 0x00000004080472a4 */ /* 0x000fe4000f8e0218 */
[----:B------:R-:W-:-:S04]  /*11a0*/  UIADD3 UR5, UPT, UPT, -UR6, URZ, URZ ;  /* 0x000000ff06057290 */ /* 0x000fc8000fffe1ff */
[----:B------:R-:W-:Y:S01]  /*11b0*/  IMAD.U32 R52, RZ, RZ, UR4 ;  /* 0x00000004ff347e24 */ /* 0x000fe2000f8e00ff */
[----:B------:R-:W-:Y:S01]  /*11c0*/  UIMAD UR63, UR63, UR5, UR26 ;  /* 0x000000053f3f72a4 */ /* 0x000fe2000f8e021a */
[----:B-12---:R-:W-:Y:S11]  /*11d0*/  BRA.U UP6, `(.L_x_17) ;  /* 0x0000000106687547 */ /* 0x006ff6000b800000 */
[----:B------:R-:W-:Y:S01]  /*11e0*/  R2UR UR15, R52 ;  /* 0x00000000340f72ca */ /* 0x000fe200000e0000 */
[----:B------:R-:W-:Y:S02]  /*11f0*/  ULOP3.LUT UR4, UR63, 0x2, URZ, 0x3c, !UPT ;  /* 0x000000023f047892 */ /* 0x000fe4000f8e3cff */
[----:B------:R-:W-:-:S10]  /*1200*/  ULOP3.LUT UR10, UR63, 0xfffffffe, URZ, 0xc0, !UPT ;  /* 0xfffffffe3f0a7892 */ /* 0x000fd4000f8ec0ff */
[----:B------:R-:W-:Y:S02]  /*1210*/  UISETP.NE.AND UP0, UPT, UR15, URZ, UPT ;  /* 0x000000ff0f00728c */ /* 0x000fe4000bf05270 */
[----:B------:R-:W-:Y:S02]  /*1220*/  UISETP.NE.AND UP2, UPT, UR15, 0x1, UPT ;  /* 0x000000010f00788c */ /* 0x000fe4000bf45270 */
[----:B------:R-:W-:Y:S02]  /*1230*/  UISETP.GT.U32.AND UP4, UPT, UR63, 0x1, UP0 ;  /* 0x000000013f00788c */ /* 0x000fe40008784070 */
[----:B------:R-:W-:Y:S02]  /*1240*/  UISETP.GT.U32.AND UP3, UPT, UR63, 0x1, UP2 ;  /* 0x000000013f00788c */ /* 0x000fe40009764070 */
[----:B------:R-:W-:Y:S02]  /*1250*/  UISETP.GT.U32.AND UP1, UPT, UR4, 0x1, UP0 ;  /* 0x000000010400788c */ /* 0x000fe40008724070 */
[----:B------:R-:W-:-:S02]  /*1260*/  UISETP.GT.U32.AND UP0, UPT, UR4, 0x1, UP2 ;  /* 0x000000010400788c */ /* 0x000fc40009704070 */
[----:B------:R-:W-:Y:S02]  /*1270*/  USEL UR6, URZ, 0x1, UP4 ;  /* 0x00000001ff067887 */ /* 0x000fe4000a000000 */
[----:B------:R-:W-:Y:S02]  /*1280*/  USEL UR5, URZ, 0x10, UP3 ;  /* 0x00000010ff057887 */ /* 0x000fe40009800000 */
[----:B------:R-:W-:Y:S02]  /*1290*/  USEL UR4, URZ, 0x2, UP4 ;  /* 0x00000002ff047887 */ /* 0x000fe4000a000000 */
[----:B------:R-:W-:Y:S02]  /*12a0*/  USEL UR9, URZ, 0x20, UP3 ;  /* 0x00000020ff097887 */ /* 0x000fe40009800000 */
[----:B------:R-:W-:Y:S02]  /*12b0*/  USEL UR8, URZ, 0x4, UP1 ;  /* 0x00000004ff087887 */ /* 0x000fe40008800000 */
[----:B------:R-:W-:-:S02]  /*12c0*/  UIADD3 UR4, UPT, UPT, UR4, UR5, UR6 ;  /* 0x0000000504047290 */ /* 0x000fc4000fffe006 */
[----:B------:R-:W-:Y:S02]  /*12d0*/  USEL UR6, URZ, 0x8, UP1 ;  /* 0x00000008ff067887 */ /* 0x000fe40008800000 */
[----:B------:R-:W-:Y:S02]  /*12e0*/  USEL UR7, URZ, 0x40, UP0 ;  /* 0x00000040ff077887 */ /* 0x000fe40008000000 */
[----:B------:R-:W-:Y:S02]  /*12f0*/  UIADD3 UR5, UPT, UPT, UR8, UR9, UR4 ;  /* 0x0000000908057290 */ /* 0x000fe4000fffe004 */
[----:B------:R-:W-:Y:S02]  /*1300*/  ULEA UR4, UR15, UR10, 0x2 ;  /* 0x0000000a0f047291 */ /* 0x000fe4000f8e10ff */
[----:B------:R-:W-:Y:S02]  /*1310*/  USEL UR8, URZ, 0x80, UP0 ;  /* 0x00000080ff087887 */ /* 0x000fe40008000000 */
[----:B------:R-:W-:-:S03]  /*1320*/  UIADD3 UR5, UPT, UPT, UR6, UR7, UR5 ;  /* 0x0000000706057290 */ /* 0x000fc6000fffe005 */
[----:B------:R-:W-:Y:S01]  /*1330*/  UMOV UR6, 0x3 ;  /* 0x0000000300067882 */ /* 0x000fe20000000000 */
[----:B------:R-:W-:Y:S02]  /*1340*/  UIADD3 UR5, UPT, UPT, UR5, UR8, URZ ;  /* 0x0000000805057290 */ /* 0x000fe4000fffe0ff */
[----:B------:R-:W-:-:S04]  /*1350*/  USHF.L.U32 UR4, UR6, UR4, URZ ;  /* 0x0000000406047299 */ /* 0x000fc800080006ff */
[----:B------:R-:W-:Y:S02]  /*1360*/  MOV R3, UR5 ;  /* 0x0000000500037c02 */ /* 0x000fe40008000f00 */
[----:B------:R-:W-:-:S07]  /*1370*/  IMAD.U32 R2, RZ, RZ, UR4 ;  /* 0x00000004ff027e24 */ /* 0x000fce000f8e00ff */
.L_x_17:
[----:B------:R-:W1:Y:S01]  /*1380*/  S2UR UR36, SR_CTAID.Z ;  /* 0x00000000002479c3 */ /* 0x000e620000002700 */
[----:B------:R-:W-:Y:S02]  /*1390*/  UISETP.GE.AND UP0, UPT, UR23, 0x1, UPT ;  /* 0x000000011700788c */ /* 0x000fe4000bf06270 */
[----:B------:R-:W-:Y:S02]  /*13a0*/  ULOP3.LUT UR37, UR37, 0xffff, URZ, 0xc0, !UPT ;  /* 0x0000ffff25257892 */ /* 0x000fe4000f8ec0ff */
[----:B------:R-:W-:Y:S02]  /*13b0*/  ULOP3.LUT UR31, UR31, 0xffff, URZ, 0xc0, !UPT ;  /* 0x0000ffff1f1f7892 */ /* 0x000fe4000f8ec0ff */
[----:B------:R-:W-:Y:S02]  /*13c0*/  UISETP.NE.AND UP3, UPT, UR22, 0x2, UPT ;  /* 0x000000021600788c */ /* 0x000fe4000bf65270 */
[----:B------:R-:W-:Y:S02]  /*13d0*/  ULOP3.LUT UR57, UR12, 0x1, URZ, 0xc0, !UPT ;  /* 0x000000010c397892 */ /* 0x000fe4000f8ec0ff */
[----:B------:R-:W-:-:S02]  /*13e0*/  ULOP3.LUT UR55, UR11, 0x1, URZ, 0xc0, !UPT ;  /* 0x000000010b377892 */ /* 0x000fc4000f8ec0ff */
[----:B------:R-:W-:Y:S02]  /*13f0*/  ULOP3.LUT UR40, UR40, 0x800, URZ, 0xc0, !UPT ;  /* 0x0000080028287892 */ /* 0x000fe4000f8ec0ff */
[----:B------:R-:W-:Y:S02]  /*1400*/  ULOP3.LUT UR39, UR39, 0x800, URZ, 0xc0, !UPT ;  /* 0x0000080027277892 */ /* 0x000fe4000f8ec0ff */
[----:B------:R-:W-:Y:S02]  /*1410*/  USHF.L.U32 UR37, UR13, UR37, URZ ;  /* 0x000000250d257299 */ /* 0x000fe400080006ff */
[----:B------:R-:W-:Y:S01]  /*1420*/  USHF.L.U32 UR31, UR14, UR31, URZ ;  /* 0x0000001f0e1f7299 */ /* 0x000fe200080006ff */
[----:B------:R-:W-:Y:S01]  /*1430*/  UMOV UR20, UR26 ;  /* 0x0000001a00147c82 */ /* 0x000fe20008000000 */
[----:B------:R-:W-:Y:S10]  /*1440*/  BRA.U !UP0, `(.L_x_18) ;  /* 0x0000000108d47547 */ /* 0x000ff4000b800000 */
[----:B------:R-:W2:Y:S01]  /*1450*/  LDCU.128 UR12, c[0x0][0xb10] ;  /* 0x00016200ff0c77ac */ /* 0x000ea20008000c00 */
[----:B------:R-:W3:Y:S01]  /*1460*/  LDCU UR6, c[0x0][0x370] ;  /* 0x00006e00ff0677ac */ /* 0x000ee20008000800 */
[----:B------:R-:W4:Y:S01]  /*1470*/  LDCU UR5, c[0x0][0x374] ;  /* 0x00006e80ff0577ac */ /* 0x000f220008000800 */
[----:B------:R-:W1:Y:S01]  /*1480*/  LDCU UR25, c[0x0][0xb0c] ;  /* 0x00016180ff1977ac */ /* 0x000e620008000800 */
[----:B------:R-:W1:Y:S01]  /*1490*/  LDCU UR4, c[0x0][0xb20] ;  /* 0x00016400ff0477ac */ /* 0x000e620008000800 */
[----:B------:R-:W1:Y:S01]  /*14a0*/  LDCU.64 UR8, c[0x0][0xb28] ;  /* 0x00016500ff0877ac */ /* 0x000e620008000a00 */
[----:B--2---:R-:W-:Y:S02]  /*14b0*/  UISETP.NE.AND UP0, UPT, UR14, 0x1, UPT ;  /* 0x000000010e00788c */ /* 0x004fe4000bf05270 */
[----:B----4-:R-:W-:Y:S02]  /*14c0*/  UIMAD.WIDE.U32 UR10, UR5, UR15, URZ ;  /* 0x0000000f050a72a5 */ /* 0x010fe4000f8e00ff */
[----:B---3--:R-:W-:-:S02]  /*14d0*/  UIMAD.WIDE.U32 UR18, UR6, UR12, URZ ;  /* 0x0000000c061272a5 */ /* 0x008fc4000f8e00ff */
[----:B-1----:R-:W-:Y:S02]  /*14e0*/  UISETP.NE.AND UP1, UPT, UR25, 0x1, UPT ;  /* 0x000000011900788c */ /* 0x002fe4000bf25270 */
[----:B------:R-:W-:Y:S01]  /*14f0*/  UISETP.NE.AND UP2, UPT, UR23, 0x1, UPT ;  /* 0x000000011700788c */ /* 0x000fe2000bf45270 */
[----:B------:R-:W-:Y:S02]  /*1500*/  UMOV UR10, UR11 ;  /* 0x0000000b000a7c82 */ /* 0x000fe40008000000 */
[----:B------:R-:W-:Y:S01]  /*1510*/  UMOV UR18, UR19 ;  /* 0x0000001300127c82 */ /* 0x000fe20008000000 */
[----:B------:R-:W-:Y:S02]  /*1520*/  @UP0 USHF.R.U32.HI UR5, URZ, UR4, UR10 ;  /* 0x00000004ff050299 */ /* 0x000fe4000801160a */
[----:B------:R-:W-:Y:S02]  /*1530*/  UIMAD.WIDE.U32 UR20, UR24, UR15, URZ ;  /* 0x0000000f181472a5 */ /* 0x000fe4000f8e00ff */
[----:B------:R-:W-:-:S02]  /*1540*/  UIMAD.WIDE.U32 UR10, UR5, UR8, URZ ;  /* 0x00000008050a72a5 */ /* 0x000fc4000f8e00ff */
[----:B------:R-:W-:Y:S02]  /*1550*/  @UP1 USHF.R.U32.HI UR6, URZ, UR13, UR18 ;  /* 0x0000000dff061299 */ /* 0x000fe40008011612 */
[----:B------:R-:W-:Y:S02]  /*1560*/  UIMAD.WIDE.U32 UR16, UR26, UR12, URZ ;  /* 0x0000000c1a1072a5 */ /* 0x000fe4000f8e00ff */
[----:B------:R-:W-:Y:S01]  /*1570*/  UIMAD.WIDE.U32 UR18, UR6, UR8, URZ ;  /* 0x00000008061272a5 */ /* 0x000fe2000f8e00ff */
[----:B------:R-:W-:Y:S01]  /*1580*/  UMOV UR20, UR21 ;  /* 0x0000001500147c82 */ /* 0x000fe20008000000 */
[----:B------:R-:W-:Y:S01]  /*1590*/  UMOV UR10, UR11 ;  /* 0x0000000b000a7c82 */ /* 0x000fe20008000000 */
[----:B------:R-:W-:Y:S02]  /*15a0*/  USHF.R.U32.HI UR20, URZ, UR4, UR20 ;  /* 0x00000004ff147299 */ /* 0x000fe40008011614 */
[----:B------:R-:W-:Y:S02]  /*15b0*/  @UP2 USHF.R.U32.HI UR5, URZ, UR9, UR10 ;  /* 0x00000009ff052299 */ /* 0x000fe4000801160a */
[----:B------:R-:W-:Y:S01]  /*15c0*/  UMOV UR7, UR19 ;  /* 0x0000001300077c82 */ /* 0x000fe20008000000 */
[----:B------:R-:W-:Y:S01]  /*15d0*/  UMOV UR16, UR17 ;  /* 0x0000001100107c82 */ /* 0x000fe20008000000 */
[----:B------:R-:W-:-:S02]  /*15e0*/  @UP2 USHF.R.U32.HI UR6, URZ, UR9, UR7 ;  /* 0x00000009ff062299 */ /* 0x000fc40008011607 */
[----:B------:R-:W-:Y:S02]  /*15f0*/  USHF.R.U32.HI UR16, URZ, UR13, UR16 ;  /* 0x0000000dff107299 */ /* 0x000fe40008011610 */
[----:B------:R-:W-:Y:S02]  /*1600*/  USEL UR4, UR24, UR20, !UP0 ;  /* 0x0000001418047287 */ /* 0x000fe4000c000000 */
[----:B------:R-:W-:Y:S02]  /*1610*/  UIMAD UR7, UR5, UR23, URZ ;  /* 0x00000017050772a4 */ /* 0x000fe4000f8e02ff */
[----:B------:R-:W-:Y:S02]  /*1620*/  USEL UR5, UR26, UR16, !UP1 ;  /* 0x000000101a057287 */ /* 0x000fe4000c800000 */
[----:B------:R-:W-:Y:S02]  /*1630*/  UIMAD UR12, UR6, UR23, URZ ;  /* 0x00000017060c72a4 */ /* 0x000fe4000f8e02ff */
[----:B------:R-:W-:-:S02]  /*1640*/  UISETP.GE.AND UP0, UPT, UR4, UR7, UPT ;  /* 0x000000070400728c */ /* 0x000fc4000bf06270 */
[----:B------:R-:W-:Y:S02]  /*1650*/  UIMAD.WIDE.U32 UR10, UR4, UR8, URZ ;  /* 0x00000008040a72a5 */ /* 0x000fe4000f8e00ff */
[----:B------:R-:W-:Y:S02]  /*1660*/  UISETP.GE.OR UP0, UPT, UR5, UR12, UP0 ;  /* 0x0000000c0500728c */ /* 0x000fe40008706670 */
[----:B------:R-:W-:Y:S02]  /*1670*/  UIMAD.WIDE.U32 UR12, UR5, UR8, URZ ;  /* 0x00000008050c72a5 */ /* 0x000fe4000f8e00ff */
[----:B------:R-:W-:Y:S01]  /*1680*/  UIADD3 UR10, UPT, UPT, -UR4, URZ, URZ ;  /* 0x000000ff040a7290 */ /* 0x000fe2000fffe1ff */
[----:B------:R-:W-:Y:S01]  /*1690*/  UMOV UR8, UR11 ;  /* 0x0000000b00087c82 */ /* 0x000fe20008000000 */
[----:B------:R-:W-:Y:S02]  /*16a0*/  UIADD3 UR20, UPT, UPT, -UR5, URZ, URZ ;  /* 0x000000ff05147290 */ /* 0x000fe4000fffe1ff */
[----:B------:R-:W-:-:S03]  /*16b0*/  USHF.R.U32.HI UR8, URZ, UR9, UR8 ;  /* 0x00000009ff087299 */ /* 0x000fc60008011608 */
[----:B------:R-:W-:Y:S01]  /*16c0*/  @!UP0 UMOV UR7, UR13 ;  /* 0x0000000d00078c82 */ /* 0x000fe20008000000 */
[----:B------:R-:W-:Y:S02]  /*16d0*/  UIMAD UR24, UR14, UR10, UR24 ;  /* 0x0000000a0e1872a4 */ /* 0x000fe4000f8e0218 */
[----:B------:R-:W-:Y:S02]  /*16e0*/  USEL UR8, UR4, UR8, !UP2 ;  /* 0x0000000804087287 */ /* 0x000fe4000d000000 */
[----:B------:R-:W-:Y:S02]  /*16f0*/  @!UP0 USHF.R.U32.HI UR7, URZ, UR9, UR7 ;  /* 0x00000009ff078299 */ /* 0x000fe40008011607 */
[----:B------:R-:W-:Y:S02]  /*1700*/  UIADD3 UR9, UPT, UPT, -UR8, URZ, URZ ;  /* 0x000000ff08097290 */ /* 0x000fe4000fffe1ff */
[----:B------:R-:W-:Y:S02]  /*1710*/  @!UP0 USEL UR7, UR5, UR7, !UP2 ;  /* 0x0000000705078287 */ /* 0x000fe4000d000000 */
[----:B------:R-:W-:-:S02]  /*1720*/  UIMAD UR9, UR23, UR9, UR4 ;  /* 0x00000009170972a4 */ /* 0x000fc4000f8e0204 */
[----:B------:R-:W-:Y:S02]  /*1730*/  @!UP0 UIADD3 UR8, UPT, UPT, UR8, -UR7, URZ ;  /* 0x8000000708088290 */ /* 0x000fe4000fffe0ff */
[----:B------:R-:W-:Y:S02]  /*1740*/  @!UP0 UIMAD UR6, UR9, UR6, UR7 ;  /* 0x00000006090682a4 */ /* 0x000fe4000f8e0207 */
[----:B------:R-:W-:Y:S02]  /*1750*/  @!UP0 UIMAD UR4, UR8, UR23, UR5 ;  /* 0x00000017080482a4 */ /* 0x000fe4000f8e0205 */
[----:B------:R-:W-:Y:S02]  /*1760*/  UIMAD UR20, UR25, UR20, UR26 ;  /* 0x00000014191472a4 */ /* 0x000fe4000f8e021a */
[----:B------:R-:W-:Y:S01]  /*1770*/  UIMAD UR24, UR4, UR14, UR24 ;  /* 0x0000000e041872a4 */ /* 0x000fe2000f8e0218 */
[----:B------:R-:W-:Y:S02]  /*1780*/  @!UP0 UMOV UR5, UR6 ;  /* 0x0000000600058c82 */ /* 0x000fe40008000000 */
[----:B------:R-:W-:-:S12]  /*1790*/  UIMAD UR20, UR5, UR25, UR20 ;  /* 0x00000019051472a4 */ /* 0x000fd8000f8e0214 */
.L_x_18:
[----:B------:R-:W-:-:S09]  /*17a0*/  UISETP.NE.AND UP0, UPT, UR27, 0x1, UPT ;  /* 0x000000011b00788c */ /* 0x000fd2000bf05270 */
[----:B------:R-:W-:Y:S05]  /*17b0*/  BRA.U UP0, `(.L_x_19) ;  /* 0x0000000100447547 */ /* 0x000fea000b800000 */
[----:B------:R-:W2:Y:S01]  /*17c0*/  LDCU.128 UR8, c[0x0][0xb10] ;  /* 0x00016200ff0877ac */ /* 0x000ea20008000c00 */
[----:B------:R-:W3:Y:S01]  /*17d0*/  LDCU UR12, c[0x0][0xb0c] ;  /* 0x00016180ff0c77ac */ /* 0x000ee20008000800 */
[----:B------:R-:W4:Y:S01]  /*17e0*/  LDCU UR13, c[0x0][0xb20] ;  /* 0x00016400ff0d77ac */ /* 0x000f220008000800 */
[----:B--2---:R-:W-:Y:S02]  /*17f0*/  UIMAD.WIDE.U32 UR6, UR20, UR8, URZ ;  /* 0x00000008140672a5 */ /* 0x004fe4000f8e00ff */
[----:B------:R-:W-:Y:S02]  /*1800*/  UIMAD.WIDE.U32 UR4, UR24, UR11, URZ ;  /* 0x0000000b180472a5 */ /* 0x000fe4000f8e00ff */
[----:B---3--:R-:W-:Y:S02]  /*1810*/  UISETP.NE.AND UP1, UPT, UR12, 0x1, UPT ;  /* 0x000000010c00788c */ /* 0x008fe4000bf25270 */
[----:B------:R-:W-:Y:S01]  /*1820*/  UISETP.NE.AND UP0, UPT, UR10, 0x1, UPT ;  /* 0x000000010a00788c */ /* 0x000fe2000bf05270 */
[----:B------:R-:W-:-:S02]  /*1830*/  UMOV UR6, UR7 ;  /* 0x0000000700067c82 */ /* 0x000fc40008000000 */
[----:B------:R-:W-:Y:S01]  /*1840*/  UMOV UR4, UR5 ;  /* 0x0000000500047c82 */ /* 0x000fe20008000000 */
[----:B------:R-:W-:Y:S02]  /*1850*/  USHF.R.U32.HI UR9, URZ, UR9, UR6 ;  /* 0x00000009ff097299 */ /* 0x000fe40008011606 */
[----:B----4-:R-:W-:Y:S02]  /*1860*/  USHF.R.U32.HI UR4, URZ, UR13, UR4 ;  /* 0x0000000dff047299 */ /* 0x010fe40008011604 */
[----:B------:R-:W-:Y:S02]  /*1870*/  USEL UR5, UR20, UR9, !UP1 ;  /* 0x0000000914057287 */ /* 0x000fe4000c800000 */
[----:B------:R-:W-:-:S04]  /*1880*/  USEL UR4, UR24, UR4, !UP0 ;  /* 0x0000000418047287 */ /* 0x000fc8000c000000 */
[----:B------:R-:W-:Y:S02]  /*1890*/  UIADD3 UR6, UPT, UPT, -UR4, UR5, URZ ;  /* 0x0000000504067290 */ /* 0x000fe4000fffe1ff */
[----:B------:R-:W-:Y:S02]  /*18a0*/  UIADD3 UR4, UPT, UPT, UR4, -UR5, URZ ;  /* 0x8000000504047290 */ /* 0x000fe4000fffe0ff */
[----:B------:R-:W-:Y:S02]  /*18b0*/  UIMAD UR24, UR6, UR10, UR24 ;  /* 0x0000000a061872a4 */ /* 0x000fe4000f8e0218 */
[----:B------:R-:W-:-:S12]  /*18c0*/  UIMAD UR20, UR4, UR12, UR20 ;  /* 0x0000000c041472a4 */ /* 0x000fd8000f8e0214 */
.L_x_19:
[----:B------:R-:W-:-:S09]  /*18d0*/  UISETP.EQ.U32.AND UP0, UPT, UR28, 0x1, UPT ;  /* 0x000000011c00788c */ /* 0x000fd2000bf02070 */
[----:B------:R-:W-:Y:S05]  /*18e0*/  BRA.U !UP0, `(.L_x_20) ;  /* 0x00000001080c7547 */ /* 0x000fea000b800000 */
[----:B------:R-:W-:Y:S01]  /*18f0*/  UCGABAR_WAIT ;  /* 0x0000000000007dc7 */ /* 0x000fe20008000000 */
[----:B------:R-:W-:Y:S01]  /*1900*/  CCTL.IVALL ;  /* 0x00000000ff00798f */ /* 0x000fe20002000000 */
[----:B------:R-:W-:Y:S05]  /*1910*/  BRA `(.L_x_21) ;  /* 0x0000000000047947 */ /* 0x000fea0003800000 */
.L_x_20:
[----:B------:R-:W-:Y:S06]  /*1920*/  BAR.SYNC.DEFER_BLOCKING 0x0 ;  /* 0x0000000000007b1d */ /* 0x000fec0000010000 */
.L_x_21:
[----:B------:R-:W-:Y:S05]  /*1930*/  BRA.U UP3, `(.L_x_22) ;  /* 0x0000001503d07547 */ /* 0x000fea000b800000 */
[----:B------:R-:W2:Y:S01]  /*1940*/  LDCU UR6, c[0x0][0x38c] ;  /* 0x00007180ff0677ac */ /* 0x000ea20008000800 */
[----:B------:R-:W-:Y:S01]  /*1950*/  PLOP3.LUT P2, PT, PT, PT, UP5, 0x80, 0x8 ;  /* 0x000000000008781c */ /* 0x000fe20003f4f058 */
[----:B------:R-:W-:Y:S01]  /*1960*/  IMAD.MOV.U32 R12, RZ, RZ, 0x1 ;  /* 0x00000001ff0c7424 */ /* 0x000fe200078e00ff */
[----:B------:R-:W-:Y:S01]  /*1970*/  ISETP.NE.AND P3, PT, R0, RZ, P4 ;  /* 0x000000ff0000720c */ /* 0x000fe20002765270 */
[----:B------:R-:W-:Y:S01]  /*1980*/  USHF.L.U32 UR7, UR26, 0x6, URZ ;  /* 0x000000061a077899 */ /* 0x000fe200080006ff */
[----:B------:R-:W-:Y:S01]  /*1990*/  PLOP3.LUT P2, PT, P2, PT, PT, 0x8, 0x80 ;  /* 0x000000000080781c */ /* 0x000fe2000174e170 */
[----:B------:R-:W-:Y:S01]  /*19a0*/  UISETP.NE.AND UP1, UPT, UR22, URZ, UPT ;  /* 0x000000ff1600728c */ /* 0x000fe2000bf25270 */
[----:B------:R-:W-:Y:S01]  /*19b0*/  CS2R R10, SRZ ;  /* 0x00000000000a7805 */ /* 0x000fe2000001ff00 */
[----:B------:R-:W-:Y:S01]  /*19c0*/  IMAD.MOV.U32 R9, RZ, RZ, RZ ;  /* 0x000000ffff097224 */ /* 0x000fe200078e00ff */
[----:B------:R-:W3:Y:S01]  /*19d0*/  LDCU UR50, c[0x0][0x370] ;  /* 0x00006e00ff3277ac */ /* 0x000ee20008000800 */
[----:B------:R-:W-:Y:S01]  /*19e0*/  IMAD.MOV.U32 R8, RZ, RZ, 0x1 ;  /* 0x00000001ff087424 */ /* 0x000fe200078e00ff */
[----:B------:R-:W-:Y:S01]  /*19f0*/  USEL UR38, UR54, 0x2, UP1 ;  /* 0x0000000236267887 */ /* 0x000fe20008800000 */
[----:B------:R-:W4:Y:S01]  /*1a00*/  LDCU.64 UR46, c[0x0][0x348] ;  /* 0x00006900ff2e77ac */ /* 0x000f220008000a00 */
[----:B--2---:R-:W-:-:S02]  /*1a10*/  UIADD3 UR5, UPT, UPT, UR6, 0x7f, URZ ;  /* 0x0000007f06057890 */ /* 0x004fc4000fffe0ff */
[----:B------:R-:W-:Y:S02]  /*1a20*/  UIADD3 UR58, UPT, UPT, UR6, 0xfe, URZ ;  /* 0x000000fe063a7890 */ /* 0x000fe4000fffe0ff */
[----:B------:R-:W-:Y:S01]  /*1a30*/  USHF.R.S32.HI UR4, URZ, 0x1f, UR5 ;  /* 0x0000001fff047899 */ /* 0x000fe20008011405 */
[----:B------:R-:W2:Y:S03]  /*1a40*/  LDCU UR49, c[0x0][0x374] ;  /* 0x00006e80ff3177ac */ /* 0x000ea60008000800 */
[----:B------:R-:W-:Y:S02]  /*1a50*/  ULEA.HI UR4, UR4, UR5, URZ, 0x7 ;  /* 0x0000000504047291 */ /* 0x000fe4000f8f38ff */
[----:B------:R-:W-:Y:S02]  /*1a60*/  ULOP3.LUT UR5, UR7, 0x40, URZ, 0xc0, !UPT ;  /* 0x0000004007057892 */ /* 0x000fe4000f8ec0ff */
[----:B------:R-:W-:-:S02]  /*1a70*/  USHF.R.S32.HI UR53, URZ, 0x7, UR4 ;  /* 0x00000007ff357899 */ /* 0x000fc40008011404 */
[----:B------:R-:W-:Y:S02]  /*1a80*/  UIADD3 UR4, UPT, UPT, UR6, -0x1, URZ ;  /* 0xffffffff06047890 */ /* 0x000fe4000fffe0ff */
[----:B------:R-:W-:Y:S02]  /*1a90*/  UISETP.LT.U32.AND UP0, UPT, UR53, 0x6, UPT ;  /* 0x000000063500788c */ /* 0x000fe4000bf01070 */
[----:B------:R-:W-:Y:S02]  /*1aa0*/  UISETP.GE.U32.AND UP2, UPT, UR4, -0xff, UPT ;  /* 0xffffff010400788c */ /* 0x000fe4000bf46070 */
[----:B------:R-:W-:Y:S02]  /*1ab0*/  USEL UR51, UR53, 0x6, UP0 ;  /* 0x0000000635337887 */ /* 0x000fe40008000000 */
[----:B------:R-:W-:Y:S02]  /*1ac0*/  ULEA UR57, UR57, UR5, 0x5 ;  /* 0x0000000539397291 */ /* 0x000fe4000f8e28ff */
[----:B------:R-:W-:-:S02]  /*1ad0*/  UIADD3 UR4, UPT, UPT, UR51, -0x1, URZ ;  /* 0xffffffff33047890 */ /* 0x000fc4000fffe0ff */
[----:B------:R-:W-:Y:S02]  /*1ae0*/  ULEA UR55, UR55, UR5, 0x5 ;  /* 0x0000000537377291 */ /* 0x000fe4000f8e28ff */
[----:B------:R-:W-:Y:S02]  /*1af0*/  UIADD3 UR56, UPT, UPT, UR53, -UR51, URZ ;  /* 0x8000003335387290 */ /* 0x000fe4000fffe0ff */
[----:B------:R-:W-:Y:S01]  /*1b00*/  @UP2 UIADD3 UR4, UPT, UPT, UR51, URZ, URZ ;  /* 0x000000ff33042290 */ /* 0x000fe2000fffe0ff */
[----:B------:R-:W-:-:S03]  /*1b10*/  UMOV UR29, URZ ;  /* 0x000000ff001d7c82 */ /* 0x000fc60008000000 */
[----:B------:R-:W-:Y:S02]  /*1b20*/  UIADD3 UR41, UPT, UPT, UR4, 0x1, URZ ;  /* 0x0000000104297890 */ /* 0x000fe4000fffe0ff */
[----:B--234-:R-:W-:-:S12]  /*1b30*/  UIADD3 UR54, UPT, UPT, -UR4, URZ, URZ ;  /* 0x000000ff04367290 */ /* 0x01cfd8000fffe1ff */
.L_x_46:
[----:B------:R-:W-:Y:S01]  /*1b40*/  UISETP.NE.AND UP0, UPT, UR52, URZ, UPT ;  /* 0x000000ff3400728c */ /* 0x000fe2000bf05270 */
[----:B------:R-:W2:Y:S08]  /*1b50*/  S2UR UR52, SR_CgaCtaId ;  /* 0x00000000003479c3 */ /* 0x000eb00000008800 */
[----:B---3--:R-:W-:Y:S05]  /*1b60*/  BRA.U UP0, `(.L_x_23) ;  /* 0x0000000100347547 */ /* 0x008fea000b800000 */
[----:B------:R-:W3:Y:S01]  /*1b70*/  S2R R0, SR_CgaCtaId ;  /* 0x0000000000007919 */ /* 0x000ee20000008800 */
[----:B------:R-:W-:-:S04]  /*1b80*/  MOV R2, 0x400 ;  /* 0x0000040000027802 */ /* 0x000fc80000000f00 */
[----:B---3--:R-:W-:Y:S02]  /*1b90*/  LEA R0, R0, R2, 0x18 ;  /* 0x0000000200007211 */ /* 0x008fe400078ec0ff */
[----:B------:R-:W-:-:S03]  /*1ba0*/  SHF.L.U32 R2, R8, 0x1f, RZ ;  /* 0x0000001f08027819 */ /* 0x000fc600000006ff */
[----:B------:R-:W-:-:S04]  /*1bb0*/  IMAD R0, R9, 0x8, R0 ;  /* 0x0000000809007824 */ /* 0x000fc800078e0200 */
[----:B------:R-:W3:Y:S02]  /*1bc0*/  SYNCS.PHASECHK.TRANS64.TRYWAIT P0, [R0+URZ+0x120], R2 ;  /* 0x00012002000075a7 */ /* 0x000ee400080011ff */
[----:B---3--:R-:W-:Y:S05]  /*1bd0*/  @!P0 BRA `(.L_x_24) ;  /* 0x0000007800288947 */ /* 0x008fea0003800000 */
.L_x_155:
[----:B------:R-:W-:Y:S01]  /*1be0*/  VIADD R9, R9, 0x1 ;  /* 0x0000000109097836 */ /* 0x000fe20000000000 */
[----:B------:R3:W-:Y:S04]  /*1bf0*/  SYNCS.ARRIVE.TRANS64.A1T0 RZ, [R0+URZ+0x110], RZ ;  /* 0x000110ff00ff79a7 */ /* 0x0007e800081000ff */
[----:B------:R-:W-:-:S04]  /*1c00*/  ISETP.NE.AND P0, PT, R9, 0x2, PT ;  /* 0x000000020900780c */ /* 0x000fc80003f05270 */
[----:B------:R-:W-:Y:S02]  /*1c10*/  SEL R9, R9, RZ, P0 ;  /* 0x000000ff09097207 */ /* 0x000fe40000000000 */
[----:B---3--:R-:W-:-:S04]  /*1c20*/  SEL R0, RZ, 0x1, P0 ;  /* 0x00000001ff007807 */ /* 0x008fc80000000000 */
[----:B------:R-:W-:-:S07]  /*1c30*/  LOP3.LUT R8, R8, R0, RZ, 0x3c, !PT ;  /* 0x0000000008087212 */ /* 0x000fce00078e3cff */
.L_x_23:
[----:B------:R-:W-:Y:S01]  /*1c40*/  UMOV UR21, 0x400 ;  /* 0x0000040000157882 */ /* 0x000fe20000000000 */
[----:B------:R-:W-:Y:S01]  /*1c50*/  SHF.L.U32 R0, R12, 0x1f, RZ ;  /* 0x0000001f0c007819 */ /* 0x000fe200000006ff */
[----:B--2---:R-:W-:Y:S02]  /*1c60*/  ULEA UR21, UR52, UR21, 0x18 ;  /* 0x0000001534157291 */ /* 0x004fe4000f8ec0ff */
[----:B------:R-:W-:Y:S02]  /*1c70*/  UISETP.GE.U32.AND UP0, UPT, UR58, 0xff, UPT ;  /* 0x000000ff3a00788c */ /* 0x000fe4000bf06070 */
[----:B------:R-:W-:Y:S02]  /*1c80*/  ULEA UR4, UR29, UR21, 0x3 ;  /* 0x000000151d047291 */ /* 0x000fe4000f8e18ff */
[----:B------:R-:W-:Y:S01]  /*1c90*/  ULEA UR19, UR24, UR57, 0x7 ;  /* 0x0000003918137291 */ /* 0x000fe2000f8e38ff */
[----:B------:R-:W-:-:S06]  /*1ca0*/  UMOV UR13, URZ ;  /* 0x000000ff000d7c82 */ /* 0x000fcc0008000000 */
[----:B------:R2:W3:Y:S01]  /*1cb0*/  SYNCS.PHASECHK.TRANS64.TRYWAIT P1, [UR4+0x30], R0 ;  /* 0x00003000ff0075a7 */ /* 0x0004e20008021104 */
[----:B------:R-:W-:-:S04]  /*1cc0*/  ULEA.HI UR4, UR20, UR20, URZ, 0x1 ;  /* 0x0000001414047291 */ /* 0x000fc8000f8f08ff */
[----:B------:R-:W-:-:S04]  /*1cd0*/  USHF.L.U32 UR4, UR4, 0x6, URZ ;  /* 0x0000000604047899 */ /* 0x000fc800080006ff */
[----:B------:R-:W-:-:S04]  /*1ce0*/  ULOP3.LUT UR35, UR4, 0xffffff80, URZ, 0xc0, !UPT ;  /* 0xffffff8004237892 */ /* 0x000fc8000f8ec0ff */
[----:B------:R-:W-:Y:S01]  /*1cf0*/  UIADD3 UR35, UPT, UPT, UR55, UR35, URZ ;  /* 0x0000002337237290 */ /* 0x000fe2000fffe0ff */
[----:B------:R-:W-:Y:S11]  /*1d00*/  BRA.U !UP0, `(.L_x_25) ;  /* 0x0000000508187547 */ /* 0x000ff6000b800000 */
[----:B------:R-:W-:Y:S01]  /*1d10*/  UMOV UR30, UR54 ;  /* 0x00000036001e7c82 */ /* 0x000fe20008000000 */
[----:B------:R-:W-:Y:S01]  /*1d20*/  UMOV UR6, UR29 ;  /* 0x0000001d00067c82 */ /* 0x000fe20008000000 */
[----:B------:R-:W-:-:S05]  /*1d30*/  UMOV UR26, 0x40 ;  /* 0x00000040001a7882 */ /* 0x000fca0000000000 */
.L_x_33:
[----:B------:R-:W-:Y:S01]  /*1d40*/  ULEA UR5, UR6, UR21, 0x3 ;  /* 0x0000001506057291 */ /* 0x000fe2000f8e18ff */
[----:B---3--:R-:W-:Y:S01]  /*1d50*/  @P4 MOV R2, 0x10000 ;  /* 0x0001000000024802 */ /* 0x008fe20000000f00 */
[----:B-123--:R-:W-:Y:S10]  /*1d60*/  @P1 BRA `(.L_x_26) ;  /* 0x00000000000c1947 */ /* 0x00eff40003800000 */
[----:B------:R-:W-:-:S04]  /*1d70*/  SHF.L.U32 R3, R12, 0x1f, RZ ;  /* 0x0000001f0c037819 */ /* 0x000fc800000006ff */
[----:B------:R-:W3:Y:S02]  /*1d80*/  SYNCS.PHASECHK.TRANS64.TRYWAIT P0, [UR5+0x30], R3 ;  /* 0x00003003ff0075a7 */ /* 0x000ee40008001105 */
[----:B---3--:R-:W-:Y:S05]  /*1d90*/  @!P0 BRA `(.L_x_27) ;  /* 0x0000007400cc8947 */ /* 0x008fea0003800000 */
.L_x_26:
[----:B------:R3:W-:Y:S01]  /*1da0*/  @P4 SYNCS.ARRIVE.TRANS64 RZ, [UR5], R2 ;  /* 0x00000002ffff49a7 */ /* 0x0007e20008000005 */
[----:B------:R-:W-:Y:S02]  /*1db0*/  ULOP3.LUT UR4, UR38, 0x2, URZ, 0xfc, !UPT ;  /* 0x0000000226047892 */ /* 0x000fe4000f8efcff */
[----:B------:R-:W-:Y:S02]  /*1dc0*/  UIADD3 UR30, UPT, UPT, UR30, 0x1, URZ ;  /* 0x000000011e1e7890 */ /* 0x000fe4000fffe0ff */
[----:B------:R-:W-:Y:S02]  /*1dd0*/  UISETP.NE.AND UP0, UPT, UR4, 0x2, UPT ;  /* 0x000000020400788c */ /* 0x000fe4000bf05270 */
[----:B------:R-:W-:-:S07]  /*1de0*/  UISETP.NE.AND UP2, UPT, UR30, 0x1, UPT ;  /* 0x000000011e00788c */ /* 0x000fce000bf45270 */
[----:B------:R-:W-:Y:S05]  /*1df0*/  BRA.U UP0, `(.L_x_28) ;  /* 0x0000000100047547 */ /* 0x000fea000b800000 */
[----:B-1----:R-:W-:Y:S05]  /*1e00*/  BPT.TRAP 0x1 ;  /* 0x000000040000795c */ /* 0x002fea0000300000 */
.L_x_28:
[----:B------:R-:W-:Y:S04]  /*1e10*/  BSSY.RECONVERGENT B0, `(.L_x_29) ;  /* 0x0000003000007945 */ /* 0x000fe80003800200 */
[----:B------:R-:W-:Y:S05]  /*1e20*/  @!P3 BRA `(.L_x_30) ;  /* 0x000000000004b947 */ /* 0x000fea0003800000 */
[----:B-1----:R-:W-:Y:S05]  /*1e30*/  BPT.TRAP 0x1 ;  /* 0x000000040000795c */ /* 0x002fea0000300000 */
.L_x_30:
[----:B-1----:R-:W-:Y:S05]  /*1e40*/  BSYNC.RECONVERGENT B0 ;  /* 0x0000000000007941 */ /* 0x002fea0003800200 */
.L_x_29:
[----:B------:R-:W-:Y:S01]  /*1e50*/  UIADD3 UR4, UPT, UPT, UR6, 0x1, URZ ;  /* 0x0000000106047890 */ /* 0x000fe2000fffe0ff */
[----:B------:R-:W-:Y:S01]  /*1e60*/  BSSY.RECONVERGENT B0, `(.L_x_31) ;  /* 0x000002c000007945 */ /* 0x000fe20003800200 */
[----:B------:R-:W-:Y:S02]  /*1e70*/  ELECT P0, URZ, PT ;  /* 0x0000000000ff782f */ /* 0x000fe40003800000 */
[----:B------:R-:W-:-:S04]  /*1e80*/  UISETP.NE.AND UP0, UPT, UR4, 0x6, UPT ;  /* 0x000000060400788c */ /* 0x000fc8000bf05270 */
[----:B------:R-:W-:Y:S02]  /*1e90*/  USEL UR7, URZ, 0x1, UP0 ;  /* 0x00000001ff077887 */ /* 0x000fe40008000000 */
[----:B------:R-:W-:-:S04]  /*1ea0*/  USEL UR29, UR4, URZ, UP0 ;  /* 0x000000ff041d7287 */ /* 0x000fc80008000000 */
[----:B------:R-:W-:Y:S01]  /*1eb0*/  ULEA UR4, UR29, UR21, 0x3 ;  /* 0x000000151d047291 */ /* 0x000fe2000f8e18ff */
[----:B------:R-:W-:-:S04]  /*1ec0*/  LOP3.LUT R12, R12, UR7, RZ, 0x3c, !PT ;  /* 0x000000070c0c7c12 */ /* 0x000fc8000f8e3cff */
[----:B--2---:R-:W-:-:S04]  /*1ed0*/  SHF.L.U32 R0, R12, 0x1f, RZ ;  /* 0x0000001f0c007819 */ /* 0x004fc800000006ff */
[----:B------:R1:W2:Y:S01]  /*1ee0*/  SYNCS.PHASECHK.TRANS64.TRYWAIT P1, [UR4+0x30], R0 ;  /* 0x00003000ff0075a7 */ /* 0x0002a20008021104 */
[----:B------:R-:W-:Y:S05]  /*1ef0*/  @!P0 BRA `(.L_x_32) ;  /* 0x0000000000888947 */ /* 0x000fea0003800000 */
[----:B------:R-:W-:Y:S02]  /*1f00*/  USHF.L.U32 UR4, UR6, 0xd, URZ ;  /* 0x0000000d06047899 */ /* 0x000fe400080006ff */
[----:B------:R-:W-:Y:S02]  /*1f10*/  UIADD3 UR22, UP1, UPT, UR46, 0x80, URZ ;  /* 0x000000802e167890 */ /* 0x000fe4000ff3e0ff */
[----:B------:R-:W-:Y:S02]  /*1f20*/  ULOP3.LUT UR24, UR4, UR40, URZ, 0xfc, !UPT ;  /* 0x0000002804187292 */ /* 0x000fe4000f8efcff */
[----:B------:R-:W-:Y:S02]  /*1f30*/  ULOP3.LUT UR8, UR4, UR39, URZ, 0xfc, !UPT ;  /* 0x0000002704087292 */ /* 0x000fe4000f8efcff */
[----:B------:R-:W-:Y:S02]  /*1f40*/  ULEA UR24, UR24, UR21, 0x1 ;  /* 0x0000001518187291 */ /* 0x000fe4000f8e08ff */
[----:B------:R-:W-:-:S02]  /*1f50*/  UIADD3 UR14, UP0, UPT, UR46, 0x180, URZ ;  /* 0x000001802e0e7890 */ /* 0x000fc4000ff1e0ff */
[----:B------:R-:W-:Y:S02]  /*1f60*/  ULEA UR8, UR8, UR21, 0x1 ;  /* 0x0000001508087291 */ /* 0x000fe4000f8e08ff */
[----:B------:R-:W-:Y:S02]  /*1f70*/  UIADD3 UR34, UPT, UPT, UR26, -0x40, URZ ;  /* 0xffffffc01a227890 */ /* 0x000fe4000fffe0ff */
[----:B------:R-:W-:Y:S02]  /*1f80*/  ULOP3.LUT UR33, UR5, 0xfefffff8, URZ, 0xc0, !UPT ;  /* 0xfefffff805217892 */ /* 0x000fe4000f8ec0ff */
[----:B------:R-:W-:Y:S02]  /*1f90*/  UIADD3.X UR23, UPT, UPT, URZ, UR47, URZ, UP1, !UPT ;  /* 0x0000002fff177290 */ /* 0x000fe40008ffe4ff */
[----:B------:R-:W-:Y:S02]  /*1fa0*/  UIADD3 UR32, UPT, UPT, UR24, 0x4300, URZ ;  /* 0x0000430018207890 */ /* 0x000fe4000fffe0ff */
[----:B------:R-:W-:-:S02]  /*1fb0*/  UPRMT UR7, URZ, 0x5410, UR37 ;  /* 0x00005410ff077896 */ /* 0x000fc40008000025 */
[----:B------:R-:W-:Y:S02]  /*1fc0*/  UIADD3 UR24, UPT, UPT, UR24, 0x6300, URZ ;  /* 0x0000630018187890 */ /* 0x000fe4000fffe0ff */
[----:B------:R-:W-:Y:S02]  /*1fd0*/  UIADD3.X UR15, UPT, UPT, URZ, UR47, URZ, UP0, !UPT ;  /* 0x0000002fff0f7290 */ /* 0x000fe400087fe4ff */
[----:B------:R-:W-:Y:S02]  /*1fe0*/  UIADD3 UR16, UPT, UPT, UR8, 0x1c300, URZ ;  /* 0x0001c30008107890 */ /* 0x000fe4000fffe0ff */
[----:B------:R-:W-:Y:S02]  /*1ff0*/  UPRMT UR4, URZ, 0x5410, UR31 ;  /* 0x00005410ff047896 */ /* 0x000fe4000800001f */
[----:B------:R-:W-:Y:S01]  /*2000*/  UIADD3 UR8, UPT, UPT, UR8, 0x1e300, URZ ;  /* 0x0001e30008087890 */ /* 0x000fe2000fffe0ff */
[----:B------:R-:W-:Y:S01]  /*2010*/  UMOV UR42, 0x0 ;  /* 0x00000000002a7882 */ /* 0x000fe20000000000 */
[----:B------:R-:W-:Y:S01]  /*2020*/  UMOV UR43, 0x10000000 ;  /* 0x10000000002b7882 */ /* 0x000fe20000000000 */
[----:B------:R-:W-:Y:S01]  /*2030*/  UMOV UR27, UR35 ;  /* 0x00000023001b7c82 */ /* 0x000fe20008000000 */
[----:B------:R-:W-:Y:S01]  /*2040*/  UMOV UR28, UR36 ;  /* 0x00000024001c7c82 */ /* 0x000fe20008000000 */
[----:B------:R-:W-:Y:S01]  /*2050*/  UMOV UR25, UR33 ;  /* 0x0000002100197c82 */ /* 0x000fe20008000000 */
[----:B------:R-:W-:Y:S01]  /*2060*/  UMOV UR20, UR36 ;  /* 0x0000002400147c82 */ /* 0x000fe20008000000 */
[----:B------:R-:W-:Y:S01]  /*2070*/  UMOV UR17, UR33 ;  /* 0x0000002100117c82 */ /* 0x000fe20008000000 */
[----:B------:R-:W-:Y:S01]  /*2080*/  UMOV UR18, UR34 ;  /* 0x0000002200127c82 */ /* 0x000fe20008000000 */
[----:B------:R4:W-:Y:S01]  /*2090*/  UTMALDG.3D.MULTICAST.2CTA [UR32], [UR22], UR7, desc[UR42] ;  /* 0x00002a20160073b4 */ /* 0x0009e20008211807 */
[----:B------:R-:W-:Y:S01]  /*20a0*/  UMOV UR10, UR26 ;  /* 0x0000001a000a7c82 */ /* 0x000fe20008000000 */
[----:B------:R-:W-:Y:S01]  /*20b0*/  UMOV UR11, UR19 ;  /* 0x00000013000b7c82 */ /* 0x000fe20008000000 */
[----:B------:R-:W-:Y:S01]  /*20c0*/  UMOV UR12, UR36 ;  /* 0x00000024000c7c82 */ /* 0x000fe20008000000 */
[----:B------:R-:W-:Y:S01]  /*20d0*/  UMOV UR9, UR33 ;  /* 0x0000002100097c82 */ /* 0x000fe20008000000 */
[----:B------:R4:W-:Y:S01]  /*20e0*/  UTMALDG.3D.MULTICAST.2CTA [UR24], [UR22], UR7, desc[UR42] ;  /* 0x00002a18160073b4 */ /* 0x0009e20008211807 */
[----:B------:R4:W-:Y:S01]  /*20f0*/  UTMALDG.3D.MULTICAST.2CTA [UR16], [UR14], UR4, desc[UR42] ;  /* 0x00002a100e0073b4 */ /* 0x0009e20008211804 */
[----:B------:R4:W-:Y:S02]  /*2100*/  UTMALDG.3D.MULTICAST.2CTA [UR8], [UR14], UR4, desc[UR42] ;  /* 0x00002a080e0073b4 */ /* 0x0009e40008211804 */
[----:B----4-:R-:W-:Y:S01]  /*2110*/  NOP ;  /* 0x0000000000007918 */ /* 0x010fe20000000000 */
.L_x_32:
[----:B------:R-:W-:Y:S05]  /*2120*/  BSYNC.RECONVERGENT B0 ;  /* 0x0000000000007941 */ /* 0x000fea0003800200 */
.L_x_31:
[----:B------:R-:W-:Y:S01]  /*2130*/  UIADD3 UR26, UPT, UPT, UR26, 0x80, URZ ;  /* 0x000000801a1a7890 */ /* 0x000fe2000fffe0ff */
[----:B------:R-:W-:Y:S01]  /*2140*/  UMOV UR6, UR29 ;  /* 0x0000001d00067c82 */ /* 0x000fe20008000000 */
[----:B------:R-:W-:Y:S01]  /*2150*/  UMOV UR13, UR41 ;  /* 0x00000029000d7c82 */ /* 0x000fe20008000000 */
[----:B------:R-:W-:Y:S09]  /*2160*/  BRA.U UP2, `(.L_x_33) ;  /* 0xfffffff902f47547 */ /* 0x000ff2000b83ffff */
.L_x_25:
[----:B------:R-:W-:Y:S01]  /*2170*/  ULEA UR4, UR29, UR21, 0x3 ;  /* 0x000000151d047291 */ /* 0x000fe2000f8e18ff */
[----:B-12---:R-:W-:Y:S01]  /*2180*/  SHF.L.U32 R0, R12, 0x1f, RZ ;  /* 0x0000001f0c007819 */ /* 0x006fe200000006ff */
[----:B------:R-:W-:Y:S01]  /*2190*/  @!P2 SYNCS.ARRIVE.TRANS64.A1T0 RZ, [UR21+0xa8], RZ ;  /* 0x0000a8ffffffa9a7 */ /* 0x000fe20008100015 */
[----:B------:R-:W-:-:S06]  /*21a0*/  UISETP.GT.AND UP0, UPT, UR53, UR51, UPT ;  /* 0x000000333500728c */ /* 0x000fcc000bf04270 */
[----:B---3--:R1:W2:Y:S03]  /*21b0*/  SYNCS.PHASECHK.TRANS64.TRYWAIT P1, [UR4+0x30], R0 ;  /* 0x00003000ff0075a7 */ /* 0x0082a60008021104 */
[----:B------:R-:W-:Y:S05]  /*21c0*/  BRA.U !UP0, `(.L_x_34) ;  /* 0x0000000508107547 */ /* 0x000fea000b800000 */
[----:B------:R-:W-:Y:S01]  /*21d0*/  UIADD3 UR30, UPT, UPT, UR56, UR13, URZ ;  /* 0x0000000d381e7290 */ /* 0x000fe2000fffe0ff */
[----:B------:R-:W-:-:S11]  /*21e0*/  UMOV UR7, UR29 ;  /* 0x0000001d00077c82 */ /* 0x000fd60008000000 */
.L_x_42:
[----:B------:R-:W-:Y:S01]  /*21f0*/  ULEA UR6, UR7, UR21, 0x3 ;  /* 0x0000001507067291 */ /* 0x000fe2000f8e18ff */
[----:B--2---:R-:W-:Y:S01]  /*2200*/  @P4 MOV R2, 0x10000 ;  /* 0x0001000000024802 */ /* 0x004fe20000000f00 */
[----:B--23--:R-:W-:Y:S10]  /*2210*/  @P1 BRA `(.L_x_35) ;  /* 0x00000000000c1947 */ /* 0x00cff40003800000 */
[----:B------:R-:W-:-:S04]  /*2220*/  SHF.L.U32 R3, R12, 0x1f, RZ ;  /* 0x0000001f0c037819 */ /* 0x000fc800000006ff */
[----:B------:R-:W2:Y:S02]  /*2230*/  SYNCS.PHASECHK.TRANS64.TRYWAIT P0, [UR6+0x30], R3 ;  /* 0x00003003ff0075a7 */ /* 0x000ea40008001106 */
[----:B--2---:R-:W-:Y:S05]  /*2240*/  @!P0 BRA `(.L_x_36) ;  /* 0x0000007000b88947 */ /* 0x004fea0003800000 */
.L_x_35:
[----:B------:R2:W-:Y:S01]  /*2250*/  @P4 SYNCS.ARRIVE.TRANS64 RZ, [UR6], R2 ;  /* 0x00000002ffff49a7 */ /* 0x0005e20008000006 */
[----:B------:R-:W-:-:S04]  /*2260*/  ULOP3.LUT UR4, UR38, 0x2, URZ, 0xfc, !UPT ;  /* 0x0000000226047892 */ /* 0x000fc8000f8efcff */
[----:B------:R-:W-:-:S09]  /*2270*/  UISETP.NE.AND UP0, UPT, UR4, 0x2, UPT ;  /* 0x000000020400788c */ /* 0x000fd2000bf05270 */
[----:B------:R-:W-:Y:S05]  /*2280*/  BRA.U UP0, `(.L_x_37) ;  /* 0x0000000100047547 */ /* 0x000fea000b800000 */
[----:B------:R-:W-:Y:S05]  /*2290*/  BPT.TRAP 0x1 ;  /* 0x000000040000795c */ /* 0x000fea0000300000 */
.L_x_37:
[----:B------:R-:W-:Y:S04]  /*22a0*/  BSSY.RECONVERGENT B0, `(.L_x_38) ;  /* 0x0000003000007945 */ /* 0x000fe80003800200 */
[----:B------:R-:W-:Y:S05]  /*22b0*/  @!P3 BRA `(.L_x_39) ;  /* 0x000000000004b947 */ /* 0x000fea0003800000 */
[----:B------:R-:W-:Y:S05]  /*22c0*/  BPT.TRAP 0x1 ;  /* 0x000000040000795c */ /* 0x000fea0000300000 */
.L_x_39:
[----:B------:R-:W-:Y:S05]  /*22d0*/  BSYNC.RECONVERGENT B0 ;  /* 0x0000000000007941 */ /* 0x000fea0003800200 */
.L_x_38:
        /* <DEDUP_REMOVED lines=8> */
[----:B-1----:R-:W-:-:S04]  /*2360*/  SHF.L.U32 R0, R12, 0x1f, RZ ;  /* 0x0000001f0c007819 */ /* 0x002fc800000006ff */
[----:B------:R1:W3:Y:S01]  /*2370*/  SYNCS.PHASECHK.TRANS64.TRYWAIT P1, [UR4+0x30], R0 ;  /* 0x00003000ff0075a7 */ /* 0x0002e20008021104 */
[----:B------:R-:W-:Y:S05]  /*2380*/  @!P0 BRA `(.L_x_41) ;  /* 0x00000000008c8947 */ /* 0x000fea0003800000 */
[----:B------:R-:W-:Y:S02]  /*2390*/  USHF.L.U32 UR4, UR7, 0xd, URZ ;  /* 0x0000000d07047899 */ /* 0x000fe400080006ff */
[----:B------:R-:W-:Y:S02]  /*23a0*/  UIADD3 UR14, UP1, UPT, UR46, 0x80, URZ ;  /* 0x000000802e0e7890 */ /* 0x000fe4000ff3e0ff */
[----:B------:R-:W-:Y:S02]  /*23b0*/  ULOP3.LUT UR24, UR4, UR40, URZ, 0xfc, !UPT ;  /* 0x0000002804187292 */ /* 0x000fe4000f8efcff */
[----:B------:R-:W-:Y:S02]  /*23c0*/  ULOP3.LUT UR8, UR4, UR39, URZ, 0xfc, !UPT ;  /* 0x0000002704087292 */ /* 0x000fe4000f8efcff */
[----:B------:R-:W-:Y:S02]  /*23d0*/  ULEA UR24, UR24, UR21, 0x1 ;  /* 0x0000001518187291 */ /* 0x000fe4000f8e08ff */
[----:B------:R-:W-:-:S02]  /*23e0*/  USHF.L.U32 UR34, UR13, 0x7, URZ ;  /* 0x000000070d227899 */ /* 0x000fc400080006ff */
[----:B------:R-:W-:Y:S02]  /*23f0*/  UIADD3 UR22, UP0, UPT, UR46, 0x180, URZ ;  /* 0x000001802e167890 */ /* 0x000fe4000ff1e0ff */
[----:B------:R-:W-:Y:S02]  /*2400*/  ULEA UR8, UR8, UR21, 0x1 ;  /* 0x0000001508087291 */ /* 0x000fe4000f8e08ff */
[----:B------:R-:W-:Y:S02]  /*2410*/  ULOP3.LUT UR33, UR6, 0xfefffff8, URZ, 0xc0, !UPT ;  /* 0xfefffff806217892 */ /* 0x000fe4000f8ec0ff */
[----:B------:R-:W-:Y:S02]  /*2420*/  UIADD3.X UR15, UPT, UPT, URZ, UR47, URZ, UP1, !UPT ;  /* 0x0000002fff0f7290 */ /* 0x000fe40008ffe4ff */
[----:B------:R-:W-:Y:S02]  /*2430*/  UIADD3 UR32, UPT, UPT, UR24, 0x4300, URZ ;  /* 0x0000430018207890 */ /* 0x000fe4000fffe0ff */
[----:B------:R-:W-:-:S02]  /*2440*/  UPRMT UR4, URZ, 0x5410, UR37 ;  /* 0x00005410ff047896 */ /* 0x000fc40008000025 */
[----:B------:R-:W-:Y:S02]  /*2450*/  UIADD3 UR26, UPT, UPT, UR34, 0x40, URZ ;  /* 0x00000040221a7890 */ /* 0x000fe4000fffe0ff */
        /* <DEDUP_REMOVED lines=22> */
.L_x_41:
[----:B------:R-:W-:Y:S05]  /*25c0*/  BSYNC.RECONVERGENT B0 ;  /* 0x0000000000007941 */ /* 0x000fea0003800200 */
.L_x_40:
[----:B------:R-:W-:Y:S01]  /*25d0*/  UIADD3 UR13, UPT, UPT, UR13, 0x1, URZ ;  /* 0x000000010d0d7890 */ /* 0x000fe2000fffe0ff */
[----:B------:R-:W-:-:S03]  /*25e0*/  UMOV UR7, UR29 ;  /* 0x0000001d00077c82 */ /* 0x000fc60008000000 */
[----:B------:R-:W-:-:S09]  /*25f0*/  UISETP.NE.AND UP0, UPT, UR13, UR30, UPT ;  /* 0x0000001e0d00728c */ /* 0x000fd2000bf05270 */
[----:B------:R-:W-:Y:S05]  /*2600*/  BRA.U UP0, `(.L_x_42) ;  /* 0xfffffff900f87547 */ /* 0x000fea000b83ffff */
.L_x_34:
[C---:B------:R-:W-:Y:S01]  /*2610*/  LEA R3, R11.reuse, UR21, 0x3 ;  /* 0x000000150b037c11 */ /* 0x040fe2000f8e18ff */
[----:B------:R-:W-:Y:S01]  /*2620*/  NOP ;  /* 0x0000000000007918 */ /* 0x000fe20000000000 */
[----:B-1----:R-:W-:Y:S02]  /*2630*/  SHF.L.U32 R0, R10, 0x1f, RZ ;  /* 0x0000001f0a007819 */ /* 0x002fe400000006ff */
[----:B------:R-:W-:Y:S02]  /*2640*/  LEA R4, R11, UR21, 0x4 ;  /* 0x000000150b047c11 */ /* 0x000fe4000f8e20ff */
[----:B------:R-:W1:Y:S02]  /*2650*/  SYNCS.PHASECHK.TRANS64.TRYWAIT P0, [R3+URZ+0xb0], R0 ;  /* 0x0000b000030075a7 */ /* 0x000e6400080011ff */
[----:B-1----:R-:W-:Y:S05]  /*2660*/  @!P0 BRA `(.L_x_43) ;  /* 0x0000006c00c88947 */ /* 0x002fea0003800000 */
.L_x_158:
[----:B------:R-:W4:Y:S01]  /*2670*/  LDS.128 R4, [R4+0x140] ;  /* 0x0001400004047984 */ /* 0x000f220000000c00 */
[----:B------:R-:W-:Y:S01]  /*2680*/  UISETP.GE.AND UP0, UPT, UR45, 0x1, UPT ;  /* 0x000000012d00788c */ /* 0x000fe2000bf06270 */
[----:B------:R-:W-:Y:S01]  /*2690*/  @!PT LDS RZ, [RZ] ;  /* 0x00000000fffff984 */ /* 0x000fe20000000800 */
[----:B------:R-:W-:Y:S01]  /*26a0*/  @!PT LDS RZ, [RZ] ;  /* 0x00000000fffff984 */ /* 0x000fe20000000800 */
[----:B------:R-:W-:Y:S01]  /*26b0*/  @!PT LDS RZ, [RZ] ;  /* 0x00000000fffff984 */ /* 0x000fe20000000800 */
[----:B------:R-:W-:Y:S01]  /*26c0*/  @!PT LDS RZ, [RZ] ;  /* 0x00000000fffff984 */ /* 0x000fe20000000800 */
[----:B------:R1:W-:Y:S06]  /*26d0*/  MEMBAR.ALL.CTA ;  /* 0x0000000000007992 */ /* 0x0003ec0000008000 */
[----:B-1----:R-:W1:Y:S01]  /*26e0*/  FENCE.VIEW.ASYNC.S ;  /* 0x00000000000073c6 */ /* 0x002e620000000000 */
[----:B----4-:R-:W-:-:S13]  /*26f0*/  LOP3.LUT P0, RZ, R6, 0x1, RZ, 0xc0, !PT ;  /* 0x0000000106ff7812 */ /* 0x010fda000780c0ff */
[----:B-1----:R-:W-:Y:S01]  /*2700*/  VOTEU.ANY UP1, P0 ;  /* 0x0000000000ff7886 */ /* 0x002fe20000020100 */
[----:B------:R-:W-:-:S13]  /*2710*/  PLOP3.LUT P0, PT, PT, PT, UP1, 0x80, 0x8 ;  /* 0x000000000008781c */ /* 0x000fda0003f0f018 */
[----:B------:R-:W-:Y:S02]  /*2720*/  @P0 LOP3.LUT R0, R5, 0xffff, RZ, 0xc0, !PT ;  /* 0x0000ffff05000812 */ /* 0x000fe400078ec0ff */
[----:B--2---:R-:W-:Y:S02]  /*2730*/  @P0 MOV R2, R4 ;  /* 0x0000000400020202 */ /* 0x004fe40000000f00 */
[----:B------:R-:W-:Y:S01]  /*2740*/  @P0 R2UR UR5, R0 ;  /* 0x00000000000502ca */ /* 0x000fe200000e0000 */
[----:B------:R-:W-:Y:S01]  /*2750*/  VIADD R0, R3, 0xc0 ;  /* 0x000000c003007836 */ /* 0x000fe20000000000 */
[----:B------:R-:W-:Y:S02]  /*2760*/  @P0 SHF.R.U32.HI R4, RZ, 0x10, R5 ;  /* 0x00000010ff040819 */ /* 0x000fe40000011605 */
[----:B------:R-:W-:Y:S02]  /*2770*/  @P0 R2UR UR6, R2 ;  /* 0x00000000020602ca */ /* 0x000fe400000e0000 */
[----:B------:R-:W-:-:S02]  /*2780*/  PRMT R0, RZ, 0x654, R0 ;  /* 0x00000654ff007816 */ /* 0x000fc40000000000 */
[----:B------:R-:W-:Y:S02]  /*2790*/  @P0 R2UR UR4, R4 ;  /* 0x00000000040402ca */ /* 0x000fe400000e0000 */
[----:B------:R1:W-:Y:S03]  /*27a0*/  SYNCS.ARRIVE.TRANS64.RED.A1T0 RZ, [R0+URZ], RZ ;  /* 0x000000ff00ff79a7 */ /* 0x0003e600081004ff */
[----:B------:R-:W-:-:S04]  /*27b0*/  @UP1 UMOV UR44, UR5 ;  /* 0x00000005002c1c82 */ /* 0x000fc80008000000 */
[----:B------:R-:W-:-:S04]  /*27c0*/  @UP1 UMOV UR48, UR6 ;  /* 0x0000000600301c82 */ /* 0x000fc80008000000 */
[----:B------:R-:W-:Y:S01]  /*27d0*/  @UP1 UMOV UR36, UR4 ;  /* 0x0000000400241c82 */ /* 0x000fe20008000000 */
[----:B------:R-:W-:Y:S05]  /*27e0*/  BRA.U !UP0, `(.L_x_44) ;  /* 0x0000000108d47547 */ /* 0x000fea000b800000 */
[----:B------:R-:W2:Y:S01]  /*27f0*/  LDCU.128 UR12, c[0x0][0xb10] ;  /* 0x00016200ff0c77ac */ /* 0x000ea20008000c00 */
[----:B------:R-:W4:Y:S01]  /*2800*/  LDCU UR22, c[0x0][0xb20] ;  /* 0x00016400ff1677ac */ /* 0x000f220008000800 */
[----:B------:R-:W3:Y:S01]  /*2810*/  LDCU UR20, c[0x0][0xb0c] ;  /* 0x00016180ff1477ac */ /* 0x000ee20008000800 */
[----:B------:R-:W1:Y:S01]  /*2820*/  LDCU.64 UR8, c[0x0][0xb28] ;  /* 0x00016500ff0877ac */ /* 0x000e620008000a00 */
[----:B------:R-:W-:Y:S02]  /*2830*/  UISETP.NE.AND UP3, UPT, UR45, 0x1, UPT ;  /* 0x000000012d00788c */ /* 0x000fe4000bf65270 */
[----:B--2---:R-:W-:Y:S02]  /*2840*/  UIMAD.WIDE.U32 UR6, UR49, UR15, URZ ;  /* 0x0000000f310672a5 */ /* 0x004fe4000f8e00ff */
[----:B------:R-:W-:Y:S02]  /*2850*/  UIMAD.WIDE.U32 UR4, UR50, UR12, URZ ;  /* 0x0000000c320472a5 */ /* 0x000fe4000f8e00ff */
[----:B------:R-:W-:-:S02]  /*2860*/  UISETP.NE.AND UP0, UPT, UR14, 0x1, UPT ;  /* 0x000000010e00788c */ /* 0x000fc4000bf05270 */
[----:B------:R-:W-:Y:S01]  /*2870*/  UIMAD.WIDE.U32 UR18, UR44, UR15, URZ ;  /* 0x0000000f2c1272a5 */ /* 0x000fe2000f8e00ff */
[----:B------:R-:W-:Y:S02]  /*2880*/  UMOV UR6, UR7 ;  /* 0x0000000700067c82 */ /* 0x000fe40008000000 */
[----:B------:R-:W-:Y:S01]  /*2890*/  UMOV UR4, UR5 ;  /* 0x0000000500047c82 */ /* 0x000fe20008000000 */
[----:B----4-:R-:W-:Y:S02]  /*28a0*/  USHF.R.U32.HI UR6, URZ, UR22, UR6 ;  /* 0x00000016ff067299 */ /* 0x010fe40008011606 */
[----:B---3--:R-:W-:Y:S02]  /*28b0*/  UISETP.NE.AND UP2, UPT, UR20, 0x1, UPT ;  /* 0x000000011400788c */ /* 0x008fe4000bf45270 */
[----:B------:R-:W-:Y:S02]  /*28c0*/  USHF.R.U32.HI UR4, URZ, UR13, UR4 ;  /* 0x0000000dff047299 */ /* 0x000fe40008011604 */
[----:B------:R-:W-:-:S02]  /*28d0*/  USEL UR5, UR49, UR6, !UP0 ;  /* 0x0000000631057287 */ /* 0x000fc4000c000000 */
[----:B------:R-:W-:Y:S02]  /*28e0*/  USEL UR6, UR50, UR4, !UP2 ;  /* 0x0000000432067287 */ /* 0x000fe4000d000000 */
[----:B-1----:R-:W-:Y:S01]  /*28f0*/  UIMAD.WIDE.U32 UR10, UR5, UR8, URZ ;  /* 0x00000008050a72a5 */ /* 0x002fe2000f8e00ff */
[----:B------:R-:W-:Y:S01]  /*2900*/  UMOV UR4, UR19 ;  /* 0x0000001300047c82 */ /* 0x000fe20008000000 */
[----:B------:R-:W-:Y:S02]  /*2910*/  UIMAD.WIDE.U32 UR16, UR48, UR12, URZ ;  /* 0x0000000c301072a5 */ /* 0x000fe4000f8e00ff */
[----:B------:R-:W-:-:S03]  /*2920*/  UIMAD.WIDE.U32 UR18, UR6, UR8, URZ ;  /* 0x00000008061272a5 */ /* 0x000fc6000f8e00ff */
[----:B------:R-:W-:Y:S01]  /*2930*/  UMOV UR10, UR11 ;  /* 0x0000000b000a7c82 */ /* 0x000fe20008000000 */
[----:B------:R-:W-:Y:S02]  /*2940*/  USHF.R.U32.HI UR4, URZ, UR22, UR4 ;  /* 0x00000016ff047299 */ /* 0x000fe40008011604 */
[----:B------:R-:W-:Y:S01]  /*2950*/  @UP3 USHF.R.U32.HI UR5, URZ, UR9, UR10 ;  /* 0x00000009ff053299 */ /* 0x000fe2000801160a */
[----:B------:R-:W-:Y:S01]  /*2960*/  UMOV UR16, UR17 ;  /* 0x0000001100107c82 */ /* 0x000fe20008000000 */
[----:B------:R-:W-:Y:S01]  /*2970*/  UMOV UR18, UR19 ;  /* 0x0000001300127c82 */ /* 0x000fe20008000000 */
[----:B------:R-:W-:Y:S02]  /*2980*/  USHF.R.U32.HI UR13, URZ, UR13, UR16 ;  /* 0x0000000dff0d7299 */ /* 0x000fe40008011610 */
[----:B------:R-:W-:Y:S02]  /*2990*/  USEL UR4, UR44, UR4, !UP0 ;  /* 0x000000042c047287 */ /* 0x000fe4000c000000 */
[----:B------:R-:W-:-:S02]  /*29a0*/  @UP3 USHF.R.U32.HI UR6, URZ, UR9, UR18 ;  /* 0x00000009ff063299 */ /* 0x000fc40008011612 */
[----:B------:R-:W-:Y:S02]  /*29b0*/  UIMAD UR7, UR45, UR5, URZ ;  /* 0x000000052d0772a4 */ /* 0x000fe4000f8e02ff */
[----:B------:R-:W-:Y:S02]  /*29c0*/  USEL UR5, UR48, UR13, !UP2 ;  /* 0x0000000d30057287 */ /* 0x000fe4000d000000 */
[----:B------:R-:W-:Y:S02]  /*29d0*/  UIMAD UR10, UR45, UR6, URZ ;  /* 0x000000062d0a72a4 */ /* 0x000fe4000f8e02ff */
[----:B------:R-:W-:Y:S02]  /*29e0*/  UISETP.GE.AND UP0, UPT, UR4, UR7, UPT ;  /* 0x000000070400728c */ /* 0x000fe4000bf06270 */
[----:B------:R-:W-:Y:S02]  /*29f0*/  UIMAD.WIDE.U32 UR12, UR4, UR8, URZ ;  /* 0x00000008040c72a5 */ /* 0x000fe4000f8e00ff */
[----:B------:R-:W-:-:S02]  /*2a00*/  UISETP.GE.OR UP0, UPT, UR5, UR10, UP0 ;  /* 0x0000000a0500728c */ /* 0x000fc40008706670 */
        /* <DEDUP_REMOVED lines=19> */
.L_x_44:
[----:B------:R-:W2:Y:S02]  /*2b40*/  LDCU UR4, c[0x0][0xb30] ;  /* 0x00016600ff0477ac */ /* 0x000ea40008000800 */
[----:B--2---:R-:W-:-:S09]  /*2b50*/  UISETP.NE.AND UP0, UPT, UR4, 0x1, UPT ;  /* 0x000000010400788c */ /* 0x004fd2000bf05270 */
[----:B------:R-:W-:Y:S05]  /*2b60*/  BRA.U UP0, `(.L_x_45) ;  /* 0x0000000100447547 */ /* 0x000fea000b800000 */
[----:B------:R-:W2:Y:S01]  /*2b70*/  LDCU.128 UR8, c[0x0][0xb10] ;  /* 0x00016200ff0877ac */ /* 0x000ea20008000c00 */
[----:B------:R-:W4:Y:S01]  /*2b80*/  LDCU UR12, c[0x0][0xb0c] ;  /* 0x00016180ff0c77ac */ /* 0x000f220008000800 */
[----:B------:R-:W1:Y:S01]  /*2b90*/  LDCU UR13, c[0x0][0xb20] ;  /* 0x00016400ff0d77ac */ /* 0x000e620008000800 */
[----:B--2---:R-:W-:Y:S02]  /*2ba0*/  UIMAD.WIDE.U32 UR6, UR48, UR8, URZ ;  /* 0x00000008300672a5 */ /* 0x004fe4000f8e00ff */
[----:B------:R-:W-:Y:S02]  /*2bb0*/  UIMAD.WIDE.U32 UR4, UR44, UR11, URZ ;  /* 0x0000000b2c0472a5 */ /* 0x000fe4000f8e00ff */
[----:B----4-:R-:W-:Y:S02]  /*2bc0*/  UISETP.NE.AND UP2, UPT, UR12, 0x1, UPT ;  /* 0x000000010c00788c */ /* 0x010fe4000bf45270 */
[----:B------:R-:W-:Y:S01]  /*2bd0*/  UISETP.NE.AND UP0, UPT, UR10, 0x1, UPT ;  /* 0x000000010a00788c */ /* 0x000fe2000bf05270 */
[----:B------:R-:W-:-:S02]  /*2be0*/  UMOV UR6, UR7 ;  /* 0x0000000700067c82 */ /* 0x000fc40008000000 */
[----:B------:R-:W-:Y:S01]  /*2bf0*/  UMOV UR4, UR5 ;  /* 0x0000000500047c82 */ /* 0x000fe20008000000 */
[----:B------:R-:W-:Y:S02]  /*2c00*/  USHF.R.U32.HI UR9, URZ, UR9, UR6 ;  /* 0x00000009ff097299 */ /* 0x000fe40008011606 */
[----:B-1----:R-:W-:Y:S02]  /*2c10*/  USHF.R.U32.HI UR4, URZ, UR13, UR4 ;  /* 0x0000000dff047299 */ /* 0x002fe40008011604 */
[----:B------:R-:W-:Y:S02]  /*2c20*/  USEL UR5, UR48, UR9, !UP2 ;  /* 0x0000000930057287 */ /* 0x000fe4000d000000 */
[----:B------:R-:W-:-:S04]  /*2c30*/  USEL UR4, UR44, UR4, !UP0 ;  /* 0x000000042c047287 */ /* 0x000fc8000c000000 */
[----:B------:R-:W-:Y:S02]  /*2c40*/  UIADD3 UR6, UPT, UPT, UR5, -UR4, URZ ;  /* 0x8000000405067290 */ /* 0x000fe4000fffe0ff */
[----:B------:R-:W-:Y:S02]  /*2c50*/  UIADD3 UR4, UPT, UPT, -UR5, UR4, URZ ;  /* 0x0000000405047290 */ /* 0x000fe4000fffe1ff */
[----:B------:R-:W-:Y:S02]  /*2c60*/  UIMAD UR44, UR6, UR10, UR44 ;  /* 0x0000000a062c72a4 */ /* 0x000fe4000f8e022c */
[----:B------:R-:W-:-:S12]  /*2c70*/  UIMAD UR48, UR4, UR12, UR48 ;  /* 0x0000000c043072a4 */ /* 0x000fd8000f8e0230 */
.L_x_45:
[----:B------:R-:W-:Y:S01]  /*2c80*/  VIADD R11, R11, 0x1 ;  /* 0x000000010b0b7836 */ /* 0x000fe20000000000 */
[----:B------:R-:W-:Y:S01]  /*2c90*/  R2UR UR4, R52 ;  /* 0x00000000340472ca */ /* 0x000fe200000e0000 */
[----:B------:R-:W-:Y:S01]  /*2ca0*/  UIADD3 UR20, UPT, UPT, UR48, UR63, URZ ;  /* 0x0000003f30147290 */ /* 0x000fe2000fffe0ff */
[----:B------:R-:W-:Y:S02]  /*2cb0*/  PLOP3.LUT P2, PT, PT, PT, PT, 0x80, 0x8 ;  /* 0x000000000008781c */ /* 0x000fe40003f4f070 */
[----:B------:R-:W-:-:S04]  /*2cc0*/  ISETP.NE.AND P0, PT, R11, 0x2, PT ;  /* 0x000000020b00780c */ /* 0x000fc80003f05270 */
[----:B-1----:R-:W-:Y:S02]  /*2cd0*/  SEL R0, RZ, 0x1, P0 ;  /* 0x00000001ff007807 */ /* 0x002fe40000000000 */
[----:B------:R-:W-:Y:S02]  /*2ce0*/  SEL R11, R11, RZ, P0 ;  /* 0x000000ff0b0b7207 */ /* 0x000fe40000000000 */
[----:B------:R-:W-:Y:S01]  /*2cf0*/  LOP3.LUT R10, R10, R0, RZ, 0x3c, !PT ;  /* 0x000000000a0a7212 */ /* 0x000fe200078e3cff */
[----:B------:R-:W-:Y:S01]  /*2d00*/  UIADD3 UR24, UPT, UPT, UR44, UR4, URZ ;  /* 0x000000042c187290 */ /* 0x000fe2000fffe0ff */
[----:B------:R-:W-:Y:S11]  /*2d10*/  BRA.U UP1, `(.L_x_46) ;  /* 0xffffffed01887547 */ /* 0x000ff6000b83ffff */
[----:B------:R-:W-:Y:S01]  /*2d20*/  UIADD3 UR21, UPT, UPT, UR21, 0x30, URZ ;  /* 0x0000003015157890 */ /* 0x000fe2000fffe0ff */
[----:B------:R-:W-:-:S03]  /*2d30*/  SHF.L.U32 R2, R12, 0x1f, RZ ;  /* 0x0000001f0c027819 */ /* 0x000fc600000006ff */
[----:B------:R-:W-:-:S09]  /*2d40*/  ULEA UR4, UR29, UR21, 0x3 ;  /* 0x000000151d047291 */ /* 0x000fd2000f8e18ff */
[----:B------:R-:W1:Y:S02]  /*2d50*/  SYNCS.PHASECHK.TRANS64.TRYWAIT P0, [UR4], R2 ;  /* 0x00000002ff0075a7 */ /* 0x000e640008001104 */
[----:B-1----:R-:W-:Y:S05]  /*2d60*/  @!P0 BRA `(.L_x_47) ;  /* 0x00000068001c8947 */ /* 0x002fea0003800000 */
.L_x_160:
[----:B------:R-:W-:-:S04]  /*2d70*/  UIADD3 UR4, UPT, UPT, UR29, 0x1, URZ ;  /* 0x000000011d047890 */ /* 0x000fc8000fffe0ff */
[----:B------:R-:W-:-:S04]  /*2d80*/  UISETP.NE.AND UP0, UPT, UR4, 0x6, UPT ;  /* 0x000000060400788c */ /* 0x000fc8000bf05270 */
[----:B------:R-:W-:Y:S02]  /*2d90*/  USEL UR6, URZ, 0x1, UP0 ;  /* 0x00000001ff067887 */ /* 0x000fe40008000000 */
[----:B------:R-:W-:-:S04]  /*2da0*/  USEL UR4, UR4, URZ, UP0 ;  /* 0x000000ff04047287 */ /* 0x000fc80008000000 */
[----:B------:R-:W-:Y:S01]  /*2db0*/  ULEA UR5, UR4, UR21, 0x3 ;  /* 0x0000001504057291 */ /* 0x000fe2000f8e18ff */
[----:B-1----:R-:W-:-:S04]  /*2dc0*/  LOP3.LUT R2, R12, UR6, RZ, 0x3c, !PT ;  /* 0x000000060c027c12 */ /* 0x002fc8000f8e3cff */
[----:B------:R-:W-:-:S04]  /*2dd0*/  SHF.L.U32 R3, R2, 0x1f, RZ ;  /* 0x0000001f02037819 */ /* 0x000fc800000006ff */
[----:B------:R-:W1:Y:S02]  /*2de0*/  SYNCS.PHASECHK.TRANS64.TRYWAIT P0, [UR5], R3 ;  /* 0x00000003ff0075a7 */ /* 0x000e640008001105 */
[----:B-1----:R-:W-:Y:S05]  /*2df0*/  @!P0 BRA `(.L_x_48) ;  /* 0x0000006800108947 */ /* 0x002fea0003800000 */
.L_x_162:
[----:B------:R-:W-:-:S04]  /*2e00*/  UIADD3 UR4, UPT, UPT, UR4, 0x1, URZ ;  /* 0x0000000104047890 */ /* 0x000fc8000fffe0ff */
[----:B------:R-:W-:-:S04]  /*2e10*/  UISETP.NE.AND UP0, UPT, UR4, 0x6, UPT ;  /* 0x000000060400788c */ /* 0x000fc8000bf05270 */
[----:B------:R-:W-:Y:S02]  /*2e20*/  USEL UR6, URZ, 0x1, UP0 ;  /* 0x00000001ff067887 */ /* 0x000fe40008000000 */
[----:B------:R-:W-:-:S04]  /*2e30*/  USEL UR4, UR4, URZ, UP0 ;  /* 0x000000ff04047287 */ /* 0x000fc80008000000 */
[----:B------:R-:W-:Y:S01]  /*2e40*/  ULEA UR5, UR4, UR21, 0x3 ;  /* 0x0000001504057291 */ /* 0x000fe2000f8e18ff */
[----:B------:R-:W-:-:S04]  /*2e50*/  LOP3.LUT R2, R2, UR6, RZ, 0x3c, !PT ;  /* 0x0000000602027c12 */ /* 0x000fc8000f8e3cff */
[----:B-1----:R-:W-:-:S04]  /*2e60*/  SHF.L.U32 R3, R2, 0x1f, RZ ;  /* 0x0000001f02037819 */ /* 0x002fc800000006ff */
[----:B------:R-:W1:Y:S02]  /*2e70*/  SYNCS.PHASECHK.TRANS64.TRYWAIT P0, [UR5], R3 ;  /* 0x00000003ff0075a7 */ /* 0x000e640008001105 */
[----:B-1----:R-:W-:Y:S05]  /*2e80*/  @!P0 BRA `(.L_x_49) ;  /* 0x0000006800048947 */ /* 0x002fea0003800000 */
.L_x_164:
        /* <DEDUP_REMOVED lines=9> */
.L_x_166:
        /* <DEDUP_REMOVED lines=9> */
.L_x_168:
[----:B------:R-:W-:-:S04]  /*2fb0*/  UIADD3 UR4, UPT, UPT, UR4, 0x1, URZ ;  /* 0x0000000104047890 */ /* 0x000fc8000fffe0ff */
[----:B------:R-:W-:-:S04]  /*2fc0*/  UISETP.NE.AND UP0, UPT, UR4, 0x6, UPT ;  /* 0x000000060400788c */ /* 0x000fc8000bf05270 */
[----:B------:R-:W-:Y:S02]  /*2fd0*/  USEL UR5, URZ, 0x1, UP0 ;  /* 0x00000001ff057887 */ /* 0x000fe40008000000 */
[----:B------:R-:W-:-:S04]  /*2fe0*/  USEL UR4, UR4, URZ, UP0 ;  /* 0x000000ff04047287 */ /* 0x000fc80008000000 */
[----:B------:R-:W-:Y:S01]  /*2ff0*/  ULEA UR4, UR4, UR21, 0x3 ;  /* 0x0000001504047291 */ /* 0x000fe2000f8e18ff */
[----:B------:R-:W-:-:S04]  /*3000*/  LOP3.LUT R2, R2, UR5, RZ, 0x3c, !PT ;  /* 0x0000000502027c12 */ /* 0x000fc8000f8e3cff */
[----:B------:R-:W-:Y:S01]  /*3010*/  SHF.L.U32 R2, R2, 0x1f, RZ ;  /* 0x0000001f02027819 */ /* 0x000fe200000006ff */
[----:B-1----:R-:W-:-:S07]  /*3020*/  IMAD.U32 R0, RZ, RZ, UR4 ;  /* 0x00000004ff007e24 */ /* 0x002fce000f8e00ff */
.L_x_52:
[----:B-1----:R1:W2:Y:S02]  /*3030*/  SYNCS.PHASECHK.TRANS64.TRYWAIT P0, [R0+URZ], R2 ;  /* 0x00000002000075a7 */ /* 0x0022a400080011ff */
[----:B--2---:R-:W-:Y:S05]  /*3040*/  @!P0 NANOSLEEP.SYNCS 0x989680 ;  /* 0x009896800000895d */ /* 0x004fea0003900000 */
[----:B------:R-:W2:Y:S02]  /*3050*/  @!P0 SYNCS.PHASECHK.TRANS64 P0, [R0+URZ], R2 ;  /* 0x00000002000085a7 */ /* 0x000ea400080010ff */
[----:B--2---:R-:W-:Y:S05]  /*3060*/  @P0 EXIT ;  /* 0x000000000000094d */ /* 0x004fea0003800000 */
[----:B------:R-:W-:Y:S05]  /*3070*/  BRA `(.L_x_52) ;  /* 0xfffffffc00ec7947 */ /* 0x000fea000383ffff */
.L_x_22:
[----:B------:R-:W-:-:S04]  /*3080*/  UISETP.NE.AND UP0, UPT, UR52, URZ, UPT ;  /* 0x000000ff3400728c */ /* 0x000fc8000bf05270 */
[----:B------:R-:W-:-:S09]  /*3090*/  UISETP.NE.OR UP0, UPT, UR22, 0x1, UP0 ;  /* 0x000000011600788c */ /* 0x000fd20008705670 */
[----:B------:R-:W-:Y:S05]  /*30a0*/  BRA.U UP0, `(.L_x_53) ;  /* 0x0000000500487547 */ /* 0x000fea000b800000 */
[----:B------:R-:W-:Y:S01]  /*30b0*/  ISETP.GE.U32.AND P2, PT, R0, 0x8, PT ;  /* 0x000000080000780c */ /* 0x000fe20003f46070 */
[----:B------:R-:W-:Y:S01]  /*30c0*/  IMAD.MOV.U32 R12, RZ, RZ, 0x1 ;  /* 0x00000001ff0c7424 */ /* 0x000fe200078e00ff */
[----:B------:R-:W-:Y:S02]  /*30d0*/  CS2R R10, SRZ ;  /* 0x00000000000a7805 */ /* 0x000fe4000001ff00 */
[----:B------:R-:W-:Y:S01]  /*30e0*/  CS2R R8, SRZ ;  /* 0x0000000000087805 */ /* 0x000fe2000001ff00 */
[----:B------:R-:W-:Y:S01]  /*30f0*/  UMOV UR6, 0x400 ;  /* 0x0000040000067882 */ /* 0x000fe20000000000 */
[----:B------:R-:W-:Y:S01]  /*3100*/  UMOV UR5, URZ ;  /* 0x000000ff00057c82 */ /* 0x000fe20008000000 */
[----:B------:R-:W-:-:S12]  /*3110*/  ULEA UR6, UR52, UR6, 0x18 ;  /* 0x0000000634067291 */ /* 0x000fd8000f8ec0ff */
.L_x_57:
[----:B------:R-:W-:Y:S02]  /*3120*/  LEA R2, R8, UR6, 0x3 ;  /* 0x0000000608027c11 */ /* 0x000fe4000f8e18ff */
[----:B------:R-:W-:-:S03]  /*3130*/  SHF.L.U32 R4, R9, 0x1f, RZ ;  /* 0x0000001f09047819 */ /* 0x000fc600000006ff */
[----:B------:R-:W-:Y:S01]  /*3140*/  VIADD R5, R2, 0x120 ;  /* 0x0000012002057836 */ /* 0x000fe20000000000 */
[----:B------:R-:W2:Y:S02]  /*3150*/  SYNCS.PHASECHK.TRANS64.TRYWAIT P0, [R2+URZ+0x110], R4 ;  /* 0x00011004020075a7 */ /* 0x000ea400080011ff */
[----:B--2---:R-:W-:Y:S05]  /*3160*/  @!P0 BRA `(.L_x_54) ;  /* 0x0000006400948947 */ /* 0x004fea0003800000 */
.L_x_169:
[----:B------:R-:W-:Y:S01]  /*3170*/  ULEA UR4, UR5, UR6, 0x3 ;  /* 0x0000000605047291 */ /* 0x000fe2000f8e18ff */
[----:B--2---:R-:W-:Y:S01]  /*3180*/  PRMT R2, RZ, 0x654, R5 ;  /* 0x00000654ff027816 */ /* 0x004fe20000000005 */
[----:B------:R-:W-:Y:S01]  /*3190*/  @!P2 IMAD.MOV.U32 R4, RZ, RZ, 0x10 ;  /* 0x00000010ff04a424 */ /* 0x000fe200078e00ff */
[----:B------:R-:W-:Y:S01]  /*31a0*/  SHF.L.U32 R5, R12, 0x1f, RZ ;  /* 0x0000001f0c057819 */ /* 0x000fe200000006ff */
[----:B------:R-:W-:Y:S01]  /*31b0*/  UIADD3 UR7, UPT, UPT, UR4, 0xb0, URZ ;  /* 0x000000b004077890 */ /* 0x000fe2000fffe0ff */
[----:B------:R2:W-:Y:S05]  /*31c0*/  SYNCS.ARRIVE.TRANS64.RED.A1T0 RZ, [R2+URZ], RZ ;  /* 0x000000ff02ff79a7 */ /* 0x0005ea00081004ff */
[----:B------:R-:W-:Y:S01]  /*31d0*/  IMAD.U32 R6, RZ, RZ, UR7 ;  /* 0x00000007ff067e24 */ /* 0x000fe2000f8e00ff */
[----:B------:R-:W3:Y:S04]  /*31e0*/  SYNCS.PHASECHK.TRANS64.TRYWAIT P0, [UR4+0xc0], R5 ;  /* 0x0000c005ff0075a7 */ /* 0x000ee80008001104 */
[----:B------:R-:W-:Y:S01]  /*31f0*/  PRMT R6, R0, 0x654, R6 ;  /* 0x0000065400067816 */ /* 0x000fe20000000006 */
[----:B--23--:R-:W-:Y:S06]  /*3200*/  @!P0 BRA `(.L_x_55) ;  /* 0x0000006400808947 */ /* 0x00cfec0003800000 */
.L_x_171:
[----:B------:R-:W-:Y:S01]  /*3210*/  ULEA UR8, UR5, UR6, 0x4 ;  /* 0x0000000605087291 */ /* 0x000fe2000f8e20ff */
[----:B------:R-:W-:Y:S01]  /*3220*/  SEL R3, R6, R3, !P2 ;  /* 0x0000000306037207 */ /* 0x000fe20005000000 */
[----:B------:R-:W-:Y:S01]  /*3230*/  UIADD3 UR9, UPT, UPT, UR4, 0xb0, URZ ;  /* 0x000000b004097890 */ /* 0x000fe2000fffe0ff */
[----:B--2---:R-:W-:Y:S01]  /*3240*/  LEA R2, R11, UR6, 0x3 ;  /* 0x000000060b027c11 */ /* 0x004fe2000f8e18ff */
[----:B------:R-:W-:Y:S01]  /*3250*/  UIADD3 UR8, UPT, UPT, UR8, 0x140, URZ ;  /* 0x0000014008087890 */ /* 0x000fe2000fffe0ff */
[----:B------:R2:W-:Y:S01]  /*3260*/  @!P2 SYNCS.ARRIVE.TRANS64.RED RZ, [R3+URZ], R4 ;  /* 0x0000000403ffa9a7 */ /* 0x0005e200080004ff */
[----:B------:R-:W-:Y:S01]  /*3270*/  UIADD3 UR4, UPT, UPT, UR5, 0x1, URZ ;  /* 0x0000000105047890 */ /* 0x000fe2000fffe0ff */
[----:B------:R-:W-:-:S03]  /*3280*/  VIADD R8, R8, 0x1 ;  /* 0x0000000108087836 */ /* 0x000fc60000000000 */
[----:B------:R-:W-:Y:S02]  /*3290*/  UISETP.NE.AND UP0, UPT, UR4, 0x2, UPT ;  /* 0x000000020400788c */ /* 0x000fe4000bf05270 */
[----:B------:R-:W-:Y:S01]  /*32a0*/  ISETP.NE.AND P0, PT, R8, 0x2, PT ;  /* 0x000000020800780c */ /* 0x000fe20003f05270 */
[----:B------:R-:W-:Y:S06]  /*32b0*/  UGETNEXTWORKID.BROADCAST [UR8], [UR9] ;  /* 0x00000000080073ca */ /* 0x000fec0008000100 */
[----:B------:R-:W-:Y:S02]  /*32c0*/  USEL UR7, URZ, 0x1, UP0 ;  /* 0x00000001ff077887 */ /* 0x000fe40008000000 */
[----:B------:R-:W-:-:S04]  /*32d0*/  USEL UR5, UR4, URZ, UP0 ;  /* 0x000000ff04057287 */ /* 0x000fc80008000000 */
[----:B------:R-:W-:Y:S02]  /*32e0*/  LOP3.LUT R12, R12, UR7, RZ, 0x3c, !PT ;  /* 0x000000070c0c7c12 */ /* 0x000fe4000f8e3cff */
[----:B--2---:R-:W-:-:S04]  /*32f0*/  SHF.L.U32 R4, R10, 0x1f, RZ ;  /* 0x0000001f0a047819 */ /* 0x004fc800000006ff */
[----:B------:R-:W2:Y:S02]  /*3300*/  SYNCS.PHASECHK.TRANS64.TRYWAIT P1, [R2+URZ+0xb0], R4 ;  /* 0x0000b004020075a7 */ /* 0x000ea400080211ff */
[----:B--2---:R-:W-:Y:S05]  /*3310*/  @!P1 BRA `(.L_x_56) ;  /* 0x0000006400549947 */ /* 0x004fea0003800000 */
.L_x_172:
[C---:B--2---:R-:W-:Y:S01]  /*3320*/  LEA R4, R11.reuse, UR6, 0x4 ;  /* 0x000000060b047c11 */ /* 0x044fe2000f8e20ff */
[----:B------:R-:W-:Y:S01]  /*3330*/  VIADD R2, R2, 0xc0 ;  /* 0x000000c002027836 */ /* 0x000fe20000000000 */
[----:B------:R-:W-:Y:S01]  /*3340*/  SEL R8, R8, RZ, P0 ;  /* 0x000000ff08087207 */ /* 0x000fe20000000000 */
[----:B------:R-:W-:-:S03]  /*3350*/  VIADD R11, R11, 0x1 ;  /* 0x000000010b0b7836 */ /* 0x000fc60000000000 */
[----:B------:R-:W2:Y:S01]  /*3360*/  LDS.128 R4, [R4+0x140] ;  /* 0x0001400004047984 */ /* 0x000ea20000000c00 */
[----:B------:R-:W-:Y:S02]  /*3370*/  PRMT R2, RZ, 0x654, R2 ;  /* 0x00000654ff027816 */ /* 0x000fe40000000002 */
[C---:B------:R-:W-:Y:S01]  /*3380*/  ISETP.NE.AND P1, PT, R11.reuse, 0x2, PT ;  /* 0x000000020b00780c */ /* 0x040fe20003f25270 */
[----:B------:R-:W-:Y:S01]  /*3390*/  @!PT LDS RZ, [RZ] ;  /* 0x00000000fffff984 */ /* 0x000fe20000000800 */
[----:B------:R-:W-:Y:S01]  /*33a0*/  @!PT LDS RZ, [RZ] ;  /* 0x00000000fffff984 */ /* 0x000fe20000000800 */
[----:B------:R-:W-:Y:S01]  /*33b0*/  @!PT LDS RZ, [RZ] ;  /* 0x00000000fffff984 */ /* 0x000fe20000000800 */
[----:B------:R-:W-:Y:S01]  /*33c0*/  @!PT LDS RZ, [RZ] ;  /* 0x00000000fffff984 */ /* 0x000fe20000000800 */
[----:B------:R3:W-:Y:S06]  /*33d0*/  MEMBAR.ALL.CTA ;  /* 0x0000000000007992 */ /* 0x0007ec0000008000 */
[----:B---3--:R-:W3:Y:S01]  /*33e0*/  FENCE.VIEW.ASYNC.S ;  /* 0x00000000000073c6 */ /* 0x008ee20000000000 */
[----:B------:R-:W-:Y:S01]  /*33f0*/  SEL R11, R11, RZ, P1 ;  /* 0x000000ff0b0b7207 */ /* 0x000fe20000800000 */
[----:B---3--:R3:W-:Y:S01]  /*3400*/  SYNCS.ARRIVE.TRANS64.RED.A1T0 RZ, [R2+URZ], RZ ;  /* 0x000000ff02ff79a7 */ /* 0x0087e200081004ff */
[----:B--2---:R-:W-:-:S02]  /*3410*/  LOP3.LUT P3, RZ, R6, 0x1, RZ, 0xc0, !PT ;  /* 0x0000000106ff7812 */ /* 0x004fc4000786c0ff */
[----:B------:R-:W-:-:S04]  /*3420*/  SEL R4, RZ, 0x1, P1 ;  /* 0x00000001ff047807 */ /* 0x000fc80000800000 */
[----:B------:R-:W-:Y:S02]  /*3430*/  LOP3.LUT R10, R10, R4, RZ, 0x3c, !PT ;  /* 0x000000040a0a7212 */ /* 0x000fe400078e3cff */
[----:B---3--:R-:W-:-:S04]  /*3440*/  SEL R2, RZ, 0x1, P0 ;  /* 0x00000001ff027807 */ /* 0x008fc80000000000 */
[----:B------:R-:W-:Y:S01]  /*3450*/  LOP3.LUT R9, R9, R2, RZ, 0x3c, !PT ;  /* 0x0000000209097212 */ /* 0x000fe200078e3cff */
[----:B------:R-:W-:Y:S06]  /*3460*/  @P3 BRA `(.L_x_57) ;  /* 0xfffffffc002c3947 */ /* 0x000fec000383ffff */
[----:B------:R-:W-:Y:S01]  /*3470*/  ULEA UR4, UR5, UR6, 0x3 ;  /* 0x0000000605047291 */ /* 0x000fe2000f8e18ff */
[----:B------:R-:W-:-:S08]  /*3480*/  SHF.L.U32 R2, R12, 0x1f, RZ ;  /* 0x0000001f0c027819 */ /* 0x000fd000000006ff */
[----:B------:R-:W2:Y:S02]  /*3490*/  SYNCS.PHASECHK.TRANS64 P0, [UR4+0xc0], R2 ;  /* 0x0000c002ff0075a7 */ /* 0x000ea40008001004 */
[----:B--2---:R-:W-:Y:S05]  /*34a0*/  @P0 BRA `(.L_x_58) ;  /* 0x0000000000080947 */ /* 0x004fea0003800000 */
[----:B------:R-:W2:Y:S02]  /*34b0*/  SYNCS.PHASECHK.TRANS64.TRYWAIT P0, [UR4+0xc0], R2 ;  /* 0x0000c002ff0075a7 */ /* 0x000ea40008001104 */
[----:B--2---:R-:W-:Y:S05]  /*34c0*/  @!P0 BRA `(.L_x_59) ;  /* 0x0000006000fc8947 */ /* 0x004fea0003800000 */
.L_x_58:
[----:B------:R-:W-:-:S04]  /*34d0*/  UIADD3 UR7, UPT, UPT, UR5, 0x1, URZ ;  /* 0x0000000105077890 */ /* 0x000fc8000fffe0ff */
[----:B------:R-:W-:-:S04]  /*34e0*/  UISETP.NE.AND UP0, UPT, UR7, 0x2, UPT ;  /* 0x000000020700788c */ /* 0x000fc8000bf05270 */
[----:B------:R-:W-:Y:S02]  /*34f0*/  USEL UR8, URZ, 0x1, UP0 ;  /* 0x00000001ff087887 */ /* 0x000fe40008000000 */
[----:B------:R-:W-:-:S04]  /*3500*/  USEL UR7, UR7, URZ, UP0 ;  /* 0x000000ff07077287 */ /* 0x000fc80008000000 */
[----:B------:R-:W-:Y:S01]  /*3510*/  ULEA UR7, UR7, UR6, 0x3 ;  /* 0x0000000607077291 */ /* 0x000fe2000f8e18ff */
[----:B--2---:R-:W-:-:S04]  /*3520*/  LOP3.LUT R2, R12, UR8, RZ, 0x3c, !PT ;  /* 0x000000080c027c12 */ /* 0x004fc8000f8e3cff */
[----:B------:R-:W-:-:S04]  /*3530*/  SHF.L.U32 R0, R2, 0x1f, RZ ;  /* 0x0000001f02007819 */ /* 0x000fc800000006ff */
[----:B------:R-:W2:Y:S02]  /*3540*/  SYNCS.PHASECHK.TRANS64 P0, [UR7+0xc0], R0 ;  /* 0x0000c000ff0075a7 */ /* 0x000ea40008001007 */
[----:B-12---:R-:W-:Y:S05]  /*3550*/  @P0 EXIT ;  /* 0x000000000000094d */ /* 0x006fea0003800000 */
[----:B------:R-:W-:Y:S02]  /*3560*/  SHF.L.U32 R2, R2, 0x1f, RZ ;  /* 0x0000001f02027819 */ /* 0x000fe400000006ff */
[----:B------:R-:W-:-:S07]  /*3570*/  MOV R0, UR7 ;  /* 0x0000000700007c02 */ /* 0x000fce0008000f00 */
.L_x_60:
[----:B-1----:R1:W2:Y:S02]  /*3580*/  SYNCS.PHASECHK.TRANS64.TRYWAIT P0, [R0+URZ+0xc0], R2 ;  /* 0x0000c002000075a7 */ /* 0x0022a400080011ff */
[----:B--2---:R-:W-:Y:S05]  /*3590*/  @!P0 NANOSLEEP.SYNCS 0x989680 ;  /* 0x009896800000895d */ /* 0x004fea0003900000 */
[----:B------:R-:W2:Y:S02]  /*35a0*/  @!P0 SYNCS.PHASECHK.TRANS64 P0, [R0+URZ+0xc0], R2 ;  /* 0x0000c002000085a7 */ /* 0x000ea400080010ff */
[----:B--2---:R-:W-:Y:S05]  /*35b0*/  @P0 EXIT ;  /* 0x000000000000094d */ /* 0x004fea0003800000 */
[----:B------:R-:W-:Y:S05]  /*35c0*/  BRA `(.L_x_60) ;  /* 0xfffffffc00ec7947 */ /* 0x000fea000383ffff */
.L_x_53:
[----:B------:R-:W-:Y:S05]  /*35d0*/  BRA.U UP6, `(.L_x_61) ;  /* 0x0000001506487547 */ /* 0x000fea000b800000 */
[----:B------:R-:W-:Y:S01]  /*35e0*/  UMOV UR4, 0x40 ;  /* 0x0000004000047882 */ /* 0x000fe20000000000 */
[----:B------:R-:W-:Y:S01]  /*35f0*/  NOP ;  /* 0x0000000000007918 */ /* 0x000fe20000000000 */
[----:B------:R-:W-:Y:S01]  /*3600*/  ULEA UR5, UR52, UR4, 0x18 ;  /* 0x0000000434057291 */ /* 0x000fe2000f8ec0ff */
[----:B------:R-:W-:Y:S02]  /*3610*/  UMOV UR6, 0x400 ;  /* 0x0000040000067882 */ /* 0x000fe40000000000 */
[----:B------:R-:W-:-:S06]  /*3620*/  ULEA UR6, UR52, UR6, 0x18 ;  /* 0x0000000634067291 */ /* 0x000fcc000f8ec0ff */
[----:B------:R-:W2:Y:S02]  /*3630*/  LDS.U8 R0, [UR5+0x1c] ;  /* 0x00001c05ff007984 */ /* 0x000ea40008000000 */
[----:B--2---:R-:W-:-:S13]  /*3640*/  ISETP.NE.AND P0, PT, R0, RZ, PT ;  /* 0x000000ff0000720c */ /* 0x004fda0003f05270 */
[----:B------:R-:W-:Y:S05]  /*3650*/  @P0 BRA `(.L_x_62) ;  /* 0x0000000400080947 */ /* 0x000fea0003800000 */
[----:B------:R-:W-:Y:S02]  /*3660*/  UISETP.NE.U32.AND UP1, UPT, UR68, 0x1, UPT ;  /* 0x000000014400788c */ /* 0x000fe4000bf25070 */
[----:B------:R-:W-:-:S07]  /*3670*/  UIADD3 UR7, UPT, UPT, UR5, 0x8, URZ ;  /* 0x0000000805077890 */ /* 0x000fce000fffe0ff */
[----:B------:R-:W-:Y:S05]  /*3680*/  BRA.U !UP1, `(.L_x_63) ;  /* 0x00000001099c7547 */ /* 0x000fea000b800000 */
[----:B------:R-:W-:Y:S01]  /*3690*/  ELECT P0, URZ, PT ;  /* 0x0000000000ff782f */ /* 0x000fe20003800000 */
[----:B------:R-:W-:-:S12]  /*36a0*/  BSSY B0, `(.L_x_63) ;  /* 0x0000025000007945 */ /* 0x000fd80003800000 */
[----:B------:R-:W-:Y:S05]  /*36b0*/  @!P0 BRA `(.L_x_64) ;  /* 0x00000000008c8947 */ /* 0x000fea0003800000 */
[----:B------:R-:W-:-:S05]  /*36c0*/  UMOV UR4, 0x10 ;  /* 0x0000001000047882 */ /* 0x000fca0000000000 */
[----:B------:R-:W-:Y:S04]  /*36d0*/  DEPBAR.LE SB2, 0x36 ;  /* 0x0000ad800000791a */ /* 0x000fe80000000000 */
[----:B------:R-:W2:Y:S02]  /*36e0*/  UTCATOMSWS.2CTA.FIND_AND_SET.ALIGN UP0, UR4, UR4 ;  /* 0x00000004000475e3 */ /* 0x000ea40008200800 */
[----:B--2---:R-:W-:Y:S01]  /*36f0*/  MOV R10, UR4 ;  /* 0x00000004000a7c02 */ /* 0x004fe20008000f00 */
[----:B------:R-:W-:Y:S06]  /*3700*/  BRA.U UP0, `(.L_x_65) ;  /* 0x0000000100187547 */ /* 0x000fec000b800000 */
.L_x_66:
[----:B------:R-:W-:Y:S05]  /*3710*/  NANOSLEEP 0x64 ;  /* 0x000000640000795d */ /* 0x000fea0003800000 */
[----:B------:R-:W-:-:S05]  /*3720*/  UMOV UR4, 0x10 ;  /* 0x0000001000047882 */ /* 0x000fca0000000000 */
[----:B------:R-:W-:Y:S04]  /*3730*/  DEPBAR.LE SB2, 0x36 ;  /* 0x0000ad800000791a */ /* 0x000fe80000000000 */
[----:B------:R-:W2:Y:S02]  /*3740*/  UTCATOMSWS.2CTA.FIND_AND_SET.ALIGN UP0, UR4, UR4 ;  /* 0x00000004000475e3 */ /* 0x000ea40008200800 */
[----:B--2---:R-:W-:Y:S01]  /*3750*/  MOV R10, UR4 ;  /* 0x00000004000a7c02 */ /* 0x004fe20008000f00 */
[----:B------:R-:W-:Y:S05]  /*3760*/  BRA.U !UP0, `(.L_x_66) ;  /* 0xfffffffd08e87547 */ /* 0x000fea000b83ffff */
.L_x_65:
[----:B------:R-:W2:Y:S01]  /*3770*/  LDS R6, [UR5+0x10] ;  /* 0x00001005ff067984 */ /* 0x000ea20008000800 */
[----:B------:R-:W-:Y:S01]  /*3780*/  IMAD.U32 R0, RZ, RZ, UR6 ;  /* 0x00000006ff007e24 */ /* 0x000fe2000f8e00ff */
[----:B------:R-:W-:-:S03]  /*3790*/  MOV R4, UR69 ;  /* 0x0000004500047c02 */ /* 0x000fc60008000f00 */
[----:B------:R-:W-:Y:S01]  /*37a0*/  VIADD R0, R0, 0x160 ;  /* 0x0000016000007836 */ /* 0x000fe20000000000 */
[----:B--2---:R-:W-:-:S04]  /*37b0*/  SHF.L.U32 R6, R6, 0x1f, RZ ;  /* 0x0000001f06067819 */ /* 0x004fc800000006ff */
[----:B------:R-:W2:Y:S02]  /*37c0*/  SYNCS.PHASECHK.TRANS64.TRYWAIT P0, [UR5+0x8], R6 ;  /* 0x00000806ff0075a7 */ /* 0x000ea40008001105 */
[----:B--2---:R-:W-:Y:S05]  /*37d0*/  @P0 BRA `(.L_x_67) ;  /* 0x0000000000080947 */ /* 0x004fea0003800000 */
[----:B------:R-:W2:Y:S02]  /*37e0*/  SYNCS.PHASECHK.TRANS64.TRYWAIT P0, [UR5+0x8], R6 ;  /* 0x00000806ff0075a7 */ /* 0x000ea40008001105 */
[----:B--2---:R-:W-:Y:S05]  /*37f0*/  @!P0 BRA `(.L_x_68) ;  /* 0x0000006000488947 */ /* 0x004fea0003800000 */
.L_x_67:
[----:B------:R-:W-:Y:S01]  /*3800*/  PRMT R4, R4, 0x654, R0 ;  /* 0x0000065404047816 */ /* 0x000fe20000000000 */
[----:B------:R-:W-:Y:S01]  /*3810*/  HFMA2 R0, -RZ, RZ, 0, 5.9604644775390625e-08 ;  /* 0x00000001ff007431 */ /* 0x000fe200000001ff */
[----:B------:R-:W-:Y:S01]  /*3820*/  UPRMT UR4, UR69, 0x654, UR7 ;  /* 0x0000065445047896 */ /* 0x000fe20008000007 */
[----:B------:R-:W-:Y:S02]  /*3830*/  IMAD.MOV.U32 R8, RZ, RZ, 0xffff ;  /* 0x0000ffffff087424 */ /* 0x000fe400078e00ff */
[----:B--2---:R-:W-:Y:S02]  /*3840*/  IMAD.MOV.U32 R6, RZ, RZ, 0x4 ;  /* 0x00000004ff067424 */ /* 0x004fe400078e00ff */
[----:B------:R-:W-:Y:S01]  /*3850*/  IMAD.SHL.U32 R9, R10, 0x20, RZ ;  /* 0x000000200a097824 */ /* 0x000fe200078e00ff */
[----:B------:R-:W-:Y:S02]  /*3860*/  MOV R5, UR4 ;  /* 0x0000000400057c02 */ /* 0x000fe40008000f00 */
[-C--:B------:R-:W-:Y:S01]  /*3870*/  SHF.L.U32 R8, R8, R10.reuse, RZ ;  /* 0x0000000a08087219 */ /* 0x080fe200000006ff */
[----:B------:R2:W-:Y:S01]  /*3880*/  SYNCS.ARRIVE.TRANS64.RED RZ, [UR4], R6 ;  /* 0x00000006ffff79a7 */ /* 0x0005e20008000404 */
[----:B------:R-:W-:Y:S01]  /*3890*/  SHF.L.U32 R7, R0, R10, RZ ;  /* 0x0000000a00077219 */ /* 0x000fe200000006ff */
[----:B------:R2:W-:Y:S04]  /*38a0*/  STS [UR6+0x160], R9 ;  /* 0x00016009ff007988 */ /* 0x0005e80008000806 */
[----:B------:R2:W-:Y:S04]  /*38b0*/  STAS [R4.64], R10 ;  /* 0x0000000a04007dbd */ /* 0x0005e8000c0008ff */
[----:B------:R2:W-:Y:S04]  /*38c0*/  ATOMS.OR RZ, [UR5+0x14], R8 ;  /* 0x00001408ffff798c */ /* 0x0005e8000b000005 */
[----:B------:R2:W-:Y:S04]  /*38d0*/  ATOMS.OR RZ, [UR5+0x18], R7 ;  /* 0x00001807ffff798c */ /* 0x0005e8000b000005 */
[----:B------:R2:W-:Y:S02]  /*38e0*/  ATOMS.XOR RZ, [UR5+0x10], R0 ;  /* 0x00001000ffff798c */ /* 0x0005e4000b800005 */
.L_x_64:
[----:B-1----:R-:W-:Y:S05]  /*38f0*/  BSYNC B0 ;  /* 0x0000000000007941 */ /* 0x002fea0003800000 */
.L_x_63:
[----:B------:R-:W-:Y:S05]  /*3900*/  BRA.U UP1, `(.L_x_69) ;  /* 0x00000001016c7547 */ /* 0x000fea000b800000 */
[----:B------:R-:W-:-:S03]  /*3910*/  UMOV UR4, 0xffffffff ;  /* 0xffffffff00047882 */ /* 0x000fc60000000000 */
[----:B------:R-:W-:Y:S05]  /*3920*/  BRA.DIV UR4, `(.L_x_70) ;  /* 0x0000006204147947 */ /* 0x000fea000b800000 */
[----:B------:R-:W-:-:S13]  /*3930*/  ELECT P6, URZ, PT ;  /* 0x0000000000ff782f */ /* 0x000fda00038c0000 */
.L_x_176:
[----:B------:R-:W-:Y:S05]  /*3940*/  @!P6 BRA `(.L_x_69) ;  /* 0x00000000005ce947 */ /* 0x000fea0003800000 */
[----:B--2---:R-:W2:Y:S02]  /*3950*/  LDS R4, [UR5+0x10] ;  /* 0x00001005ff047984 */ /* 0x004ea40008000800 */
[----:B--2---:R-:W-:-:S04]  /*3960*/  SHF.L.U32 R4, R4, 0x1f, RZ ;  /* 0x0000001f04047819 */ /* 0x004fc800000006ff */
[----:B------:R-:W2:Y:S02]  /*3970*/  SYNCS.PHASECHK.TRANS64.TRYWAIT P0, [UR5+0x8], R4 ;  /* 0x00000804ff0075a7 */ /* 0x000ea40008001105 */
[----:B--2---:R-:W-:Y:S05]  /*3980*/  @P0 BRA `(.L_x_71) ;  /* 0x0000000000080947 */ /* 0x004fea0003800000 */
[----:B------:R-:W2:Y:S02]  /*3990*/  SYNCS.PHASECHK.TRANS64.TRYWAIT P0, [UR5+0x8], R4 ;  /* 0x00000804ff0075a7 */ /* 0x000ea40008001105 */
[----:B--2---:R-:W-:Y:S05]  /*39a0*/  @!P0 BRA `(.L_x_72) ;  /* 0x0000006000148947 */ /* 0x004fea0003800000 */
.L_x_71:
[----:B------:R-:W3:Y:S01]  /*39b0*/  LDS R6, [UR6+0x160] ;  /* 0x00016006ff067984 */ /* 0x000ee20008000800 */
[----:B--2---:R-:W-:Y:S02]  /*39c0*/  HFMA2 R0, -RZ, RZ, 0, 5.9604644775390625e-08 ;  /* 0x00000001ff007431 */ /* 0x004fe400000001ff */
[----:B------:R-:W-:Y:S01]  /*39d0*/  IMAD.MOV.U32 R4, RZ, RZ, 0xffff ;  /* 0x0000ffffff047424 */ /* 0x000fe200078e00ff */
[----:B------:R-:W-:Y:S01]  /*39e0*/  UPRMT UR4, UR69, 0x654, UR7 ;  /* 0x0000065445047896 */ /* 0x000fe20008000007 */
[----:B---3--:R-:W-:-:S03]  /*39f0*/  IMAD.SHL.U32 R5, R6, 0x20, RZ ;  /* 0x0000002006057824 */ /* 0x008fc600078e00ff */
[-C--:B------:R-:W-:Y:S02]  /*3a00*/  SHF.L.U32 R4, R4, R6.reuse, RZ ;  /* 0x0000000604047219 */ /* 0x080fe400000006ff */
[----:B------:R-:W-:Y:S01]  /*3a10*/  SHF.L.U32 R6, R0, R6, RZ ;  /* 0x0000000600067219 */ /* 0x000fe200000006ff */
[----:B------:R3:W-:Y:S04]  /*3a20*/  STS [UR6+0x160], R5 ;  /* 0x00016005ff007988 */ /* 0x0007e80008000806 */
[----:B------:R3:W-:Y:S04]  /*3a30*/  ATOMS.OR RZ, [UR5+0x14], R4 ;  /* 0x00001404ffff798c */ /* 0x0007e8000b000005 */
[----:B------:R3:W-:Y:S01]  /*3a40*/  ATOMS.OR RZ, [UR5+0x18], R6 ;  /* 0x00001806ffff798c */ /* 0x0007e2000b000005 */
[----:B------:R-:W-:Y:S03]  /*3a50*/  SYNCS.ARRIVE.TRANS64.RED.A1T0 RZ, [UR4], RZ ;  /* 0x000000ffffff79a7 */ /* 0x000fe60008100404 */
[----:B------:R3:W-:Y:S01]  /*3a60*/  ATOMS.XOR RZ, [UR5+0x10], R0 ;  /* 0x00001000ffff798c */ /* 0x0007e2000b800005 */
[----:B------:R-:W-:Y:S05]  /*3a70*/  BRA `(.L_x_69) ;  /* 0x0000000000107947 */ /* 0x000fea0003800000 */
.L_x_62:
[----:B------:R-:W-:Y:S02]  /*3a80*/  MOV R0, 0xffffffff ;  /* 0xffffffff00007802 */ /* 0x000fe40000000f00 */
[----:B------:R-:W-:-:S03]  /*3a90*/  MOV R4, 0x3ac0 ;  /* 0x00003ac000047802 */ /* 0x000fc60000000f00 */
[----:B------:R2:W-:Y:S04]  /*3aa0*/  STS [UR6+0x160], R0 ;  /* 0x00016000ff007988 */ /* 0x0005e80008000806 */
[----:B-12--5:R-:W-:Y:S05]  /*3ab0*/  CALL.REL.NOINC `($__internal_1_$__cuda_sm10x_tcgen05_guardrail_trap_phase_invalid_during_alloc) ;  /* 0x0000006400e87944 */ /* 0x026fea0003c00000 */
.L_x_69:
[----:B------:R-:W-:Y:S05]  /*3ac0*/  WARPSYNC.ALL ;  /* 0x0000000000007948 */ /* 0x000fea0003800000 */
[----:B------:R-:W4:Y:S01]  /*3ad0*/  S2UR UR4, SR_CgaCtaId ;  /* 0x00000000000479c3 */ /* 0x000f220000008800 */
[----:B------:R-:W-:Y:S01]  /*3ae0*/  UMOV UR41, 0x400 ;  /* 0x0000040000297882 */ /* 0x000fe20000000000 */
[----:B------:R-:W-:-:S06]  /*3af0*/  NOP ;  /* 0x0000000000007918 */ /* 0x000fcc0000000000 */
[----:B------:R-:W-:Y:S06]  /*3b00*/  BAR.ARV 0x6, 0xa0 ;  /* 0x0182800000007b1d */ /* 0x000fec0000002000 */
[----:B------:R-:W1:Y:S01]  /*3b10*/  LDCU UR6, c[0x0][0x38c] ;  /* 0x00007180ff0677ac */ /* 0x000e620008000800 */
[----:B------:R-:W-:Y:S01]  /*3b20*/  LOP3.LUT R3, R3, 0xffff, RZ, 0xc0, !PT ;  /* 0x0000ffff03037812 */ /* 0x000fe200078ec0ff */
[----:B--2---:R-:W-:Y:S01]  /*3b30*/  IMAD.MOV.U32 R9, RZ, RZ, 0x1 ;  /* 0x00000001ff097424 */ /* 0x004fe200078e00ff */
[----:B------:R-:W-:Y:S01]  /*3b40*/  LOP3.LUT R2, R2, 0xffff, RZ, 0xc0, !PT ;  /* 0x0000ffff02027812 */ /* 0x000fe200078ec0ff */
[----:B------:R-:W-:Y:S01]  /*3b50*/  IMAD.MOV.U32 R8, RZ, RZ, RZ ;  /* 0x000000ffff087224 */ /* 0x000fe200078e00ff */
[----:B------:R-:W-:Y:S01]  /*3b60*/  R2UR UR43, R3 ;  /* 0x00000000032b72ca */ /* 0x000fe200000e0000 */
[----:B------:R-:W-:Y:S01]  /*3b70*/  UMOV UR47, URZ ;  /* 0x000000ff002f7c82 */ /* 0x000fe20008000000 */
[----:B------:R-:W-:-:S02]  /*3b80*/  R2UR UR65, R2 ;  /* 0x00000000024172ca */ /* 0x000fc400000e0000 */
[----:B------:R-:W-:Y:S01]  /*3b90*/  CS2R R2, SRZ ;  /* 0x0000000000027805 */ /* 0x000fe2000001ff00 */
[----:B------:R-:W-:Y:S01]  /*3ba0*/  UMOV UR38, URZ ;  /* 0x000000ff00267c82 */ /* 0x000fe20008000000 */
[----:B----4-:R-:W-:Y:S01]  /*3bb0*/  ULEA UR41, UR4, UR41, 0x18 ;  /* 0x0000002904297291 */ /* 0x010fe2000f8ec0ff */
[----:B------:R-:W-:Y:S01]  /*3bc0*/  UMOV UR37, URZ ;  /* 0x000000ff00257c82 */ /* 0x000fe20008000000 */
[----:B------:R-:W-:Y:S02]  /*3bd0*/  UISETP.NE.AND UP3, UPT, UR68, URZ, UPT ;  /* 0x000000ff4400728c */ /* 0x000fe4000bf65270 */
[----:B------:R-:W-:Y:S02]  /*3be0*/  UIADD3 UR5, UPT, UPT, UR41, 0x4300, URZ ;  /* 0x0000430029057890 */ /* 0x000fe4000fffe0ff */
[----:B------:R-:W-:-:S03]  /*3bf0*/  UIADD3 UR4, UPT, UPT, UR41, 0x1c300, URZ ;  /* 0x0001c30029047890 */ /* 0x000fc6000fffe0ff */
[----:B---3--:R-:W2:Y:S01]  /*3c00*/  LDS R0, [UR41+0x160] ;  /* 0x00016029ff007984 */ /* 0x008ea20008000800 */
[----:B-1----:R-:W-:Y:S02]  /*3c10*/  UIADD3 UR6, UPT, UPT, UR6, 0x7f, URZ ;  /* 0x0000007f06067890 */ /* 0x002fe4000fffe0ff */
[----:B------:R-:W-:Y:S02]  /*3c20*/  USHF.R.U32.HI UR5, URZ, 0x4, UR5 ;  /* 0x00000004ff057899 */ /* 0x000fe40008011605 */
[----:B------:R-:W-:Y:S02]  /*3c30*/  USHF.R.S32.HI UR64, URZ, 0x1f, UR6 ;  /* 0x0000001fff407899 */ /* 0x000fe40008011406 */
[----:B------:R-:W-:Y:S02]  /*3c40*/  USHF.R.U32.HI UR4, URZ, 0x4, UR4 ;  /* 0x00000004ff047899 */ /* 0x000fe40008011604 */
[----:B------:R-:W-:Y:S02]  /*3c50*/  ULEA.HI UR64, UR64, UR6, URZ, 0x7 ;  /* 0x0000000640407291 */ /* 0x000fe4000f8f38ff */
[----:B------:R-:W-:-:S02]  /*3c60*/  ULOP3.LUT UR5, UR5, 0x3fff, URZ, 0xc0, !UPT ;  /* 0x00003fff05057892 */ /* 0x000fc4000f8ec0ff */
[----:B------:R-:W-:Y:S02]  /*3c70*/  USHF.R.S32.HI UR64, URZ, 0x7, UR64 ;  /* 0x00000007ff407899 */ /* 0x000fe40008011440 */
[----:B------:R-:W-:Y:S02]  /*3c80*/  ULOP3.LUT UR45, UR4, 0x3fff, URZ, 0xc0, !UPT ;  /* 0x00003fff042d7892 */ /* 0x000fe4000f8ec0ff */
[----:B------:R-:W-:Y:S01]  /*3c90*/  UISETP.LT.AND UP0, UPT, UR64, 0x1, UPT ;  /* 0x000000014000788c */ /* 0x000fe2000bf01270 */
[----:B------:R-:W-:Y:S01]  /*3ca0*/  UMOV UR62, 0x0 ;  /* 0x00000000003e7882 */ /* 0x000fe20000000000 */
        /* <DEDUP_REMOVED lines=9> */
[----:B------:R-:W-:-:S02]  /*3d40*/  ULOP3.LUT UR44, UR5, 0x10000, URZ, 0xfc, !UPT ;  /* 0x00010000052c7892 */ /* 0x000fc4000f8efcff */
[----:B------:R-:W-:Y:S02]  /*3d50*/  ULOP3.LUT UR45, UR45, 0x10000, URZ, 0xfc, !UPT ;  /* 0x000100002d2d7892 */ /* 0x000fe4000f8efcff */
[----:B------:R-:W-:Y:S01]  /*3d60*/  USEL UR66, UR64, 0x1, !UP0 ;  /* 0x0000000140427887 */ /* 0x000fe2000c000000 */
[----:B------:R-:W-:Y:S01]  /*3d70*/  UMOV UR52, 0x0 ;  /* 0x0000000000347882 */ /* 0x000fe20000000000 */
[----:B------:R-:W-:Y:S01]  /*3d80*/  UMOV UR53, 0x8200490 ;  /* 0x0820049000357882 */ /* 0x000fe20000000000 */
[----:B------:R-:W-:Y:S01]  /*3d90*/  UMOV UR50, 0x0 ;  /* 0x0000000000327882 */ /* 0x000fe20000000000 */
[----:B------:R-:W-:Y:S01]  /*3da0*/  UMOV UR51, 0x8200490 ;  /* 0x0820049000337882 */ /* 0x000fe20000000000 */
[----:B------:R-:W-:Y:S01]  /*3db0*/  UMOV UR48, 0x0 ;  /* 0x0000000000307882 */ /* 0x000fe20000000000 */
[----:B--2---:R-:W-:Y:S01]  /*3dc0*/  R2UR UR67, R0 ;  /* 0x00000000004372ca */ /* 0x004fe200000e0000 */
[----:B------:R-:W-:-:S14]  /*3dd0*/  UMOV UR49, 0x8200490 ;  /* 0x0820049000317882 */ /* 0x000fdc0000000000 */
.L_x_80:
[C---:B------:R-:W-:Y:S02]  /*3de0*/  LEA R0, R8.reuse, UR41, 0x3 ;  /* 0x0000002908007c11 */ /* 0x040fe4000f8e18ff */
[----:B------:R-:W-:Y:S02]  /*3df0*/  SHF.L.U32 R4, R3, 0x1f, RZ ;  /* 0x0000001f03047819 */ /* 0x000fe400000006ff */
[----:B------:R-:W-:Y:S02]  /*3e00*/  LEA R5, R8, UR41, 0x4 ;  /* 0x0000002908057c11 */ /* 0x000fe4000f8e20ff */
[----:B------:R-:W1:Y:S02]  /*3e10*/  SYNCS.PHASECHK.TRANS64.TRYWAIT P0, [R0+URZ+0xb0], R4 ;  /* 0x0000b004000075a7 */ /* 0x000e6400080011ff */
[----:B-1-3--:R-:W-:Y:S05]  /*3e20*/  @!P0 BRA `(.L_x_73) ;  /* 0x0000005c000c8947 */ /* 0x00afea0003800000 */
.L_x_177:
[----:B-1----:R-:W1:Y:S01]  /*3e30*/  LDS.128 R4, [R5+0x140] ;  /* 0x0001400005047984 */ /* 0x002e620000000c00 */
[----:B------:R-:W-:Y:S02]  /*3e40*/  VIADD R0, R0, 0xc0 ;  /* 0x000000c000007836 */ /* 0x000fe40000000000 */
[----:B------:R-:W-:Y:S01]  /*3e50*/  VIADD R8, R8, 0x1 ;  /* 0x0000000108087836 */ /* 0x000fe20000000000 */
[----:B------:R-:W-:Y:S01]  /*3e60*/  @!PT LDS RZ, [RZ] ;  /* 0x00000000fffff984 */ /* 0x000fe20000000800 */
[----:B------:R-:W-:Y:S01]  /*3e70*/  @!PT LDS RZ, [RZ] ;  /* 0x00000000fffff984 */ /* 0x000fe20000000800 */
[----:B------:R-:W-:Y:S01]  /*3e80*/  @!PT LDS RZ, [RZ] ;  /* 0x00000000fffff984 */ /* 0x000fe20000000800 */
[----:B------:R-:W-:Y:S01]  /*3e90*/  @!PT LDS RZ, [RZ] ;  /* 0x00000000fffff984 */ /* 0x000fe20000000800 */
[----:B------:R2:W-:Y:S06]  /*3ea0*/  MEMBAR.ALL.CTA ;  /* 0x0000000000007992 */ /* 0x0005ec0000008000 */
[----:B--2---:R-:W2:Y:S01]  /*3eb0*/  FENCE.VIEW.ASYNC.S ;  /* 0x00000000000073c6 */ /* 0x004ea20000000000 */
[----:B------:R-:W-:-:S04]  /*3ec0*/  PRMT R0, RZ, 0x654, R0 ;  /* 0x00000654ff007816 */ /* 0x000fc80000000000 */
[----:B--2---:R2:W-:Y:S01]  /*3ed0*/  SYNCS.ARRIVE.TRANS64.RED.A1T0 RZ, [R0+URZ], RZ ;  /* 0x000000ff00ff79a7 */ /* 0x0045e200081004ff */
[----:B-1----:R-:W-:Y:S01]  /*3ee0*/  LOP3.LUT P1, RZ, R6, 0x1, RZ, 0xc0, !PT ;  /* 0x0000000106ff7812 */ /* 0x002fe2000782c0ff */
[----:B--2---:R-:W-:-:S12]  /*3ef0*/  BRA.U UP3, `(.L_x_74) ;  /* 0x0000000503587547 */ /* 0x004fd8000b800000 */
[----:B------:R-:W1:Y:S01]  /*3f00*/  LDCU UR4, c[0x0][0x38c] ;  /* 0x00007180ff0477ac */ /* 0x000e620008000800 */
[----:B------:R-:W-:Y:S02]  /*3f10*/  PLOP3.LUT P2, PT, PT, PT, PT, 0x80, 0x8 ;  /* 0x000000000008781c */ /* 0x000fe40003f4f070 */
[----:B------:R-:W-:Y:S01]  /*3f20*/  SHF.L.U32 R4, R9, 0x1f, RZ ;  /* 0x0000001f09047819 */ /* 0x000fe200000006ff */
[----:B------:R-:W-:Y:S02]  /*3f30*/  ULEA UR46, UR47, UR41, 0x3 ;  /* 0x000000292f2e7291 */ /* 0x000fe4000f8e18ff */
[----:B------:R-:W-:Y:S02]  /*3f40*/  ULEA UR36, UR47, UR67, 0x6 ;  /* 0x000000432f247291 */ /* 0x000fe4000f8e30ff */
[----:B-1----:R-:W-:-:S06]  /*3f50*/  UISETP.GE.AND UP0, UPT, UR4, 0x1, UPT ;  /* 0x000000010400788c */ /* 0x002fcc000bf06270 */
[----:B------:R-:W-:-:S05]  /*3f60*/  PLOP3.LUT P0, PT, PT, PT, UP0, 0x80, 0x8 ;  /* 0x000000000008781c */ /* 0x000fca0003f0f008 */
[----:B------:R-:W-:-:S08]  /*3f70*/  @UP0 ULEA UR4, UR38, UR41, 0x3 ;  /* 0x0000002926040291 */ /* 0x000fd0000f8e18ff */
[----:B------:R-:W-:-:S04]  /*3f80*/  @P0 SHF.L.U32 R0, R2, 0x1f, RZ ;  /* 0x0000001f02000819 */ /* 0x000fc800000006ff */
[----:B------:R1:W2:Y:S01]  /*3f90*/  @P0 SYNCS.PHASECHK.TRANS64.TRYWAIT P2, [UR4], R0 ;  /* 0x00000000ff0005a7 */ /* 0x0002a20008041104 */
[----:B------:R-:W3:Y:S02]  /*3fa0*/  SYNCS.PHASECHK.TRANS64.TRYWAIT P0, [UR46+0xf0], R4 ;  /* 0x0000f004ff0075a7 */ /* 0x000ee4000800112e */
[----:B-123--:R-:W-:Y:S05]  /*3fb0*/  @!P0 BRA `(.L_x_75) ;  /* 0x0000005800bc8947 */ /* 0x00efea0003800000 */
.L_x_179:
[----:B------:R-:W-:Y:S01]  /*3fc0*/  UMOV UR42, UR37 ;  /* 0x00000025002a7c82 */ /* 0x000fe20008000000 */
[----:B------:R-:W-:Y:S05]  /*3fd0*/  BRA.U !UP0, `(.L_x_76) ;  /* 0x0000000508107547 */ /* 0x000fea000b800000 */
[----:B------:R-:W-:Y:S02]  /*3fe0*/  UIADD3 UR42, UPT, UPT, UR66, UR37, URZ ;  /* 0x00000025422a7290 */ /* 0x000fe4000fffe0ff */
[----:B------:R-:W-:Y:S01]  /*3ff0*/  UPLOP3.LUT UP2, UPT, UPT, UPT, UPT, 0x40, 0x4 ;  /* 0x000000000004789c */ /* 0x000fe20003f4e870 */
[----:B------:R-:W-:Y:S01]  /*4000*/  UMOV UR39, UR64 ;  /* 0x0000004000277c82 */ /* 0x000fe20008000000 */
[----:B------:R-:W-:-:S09]  /*4010*/  UMOV UR5, UR38 ;  /* 0x0000002600057c82 */ /* 0x000fd20008000000 */
.L_x_79:
[----:B------:R-:W-:Y:S01]  /*4020*/  ULEA UR7, UR5, UR41, 0x3 ;  /* 0x0000002905077291 */ /* 0x000fe2000f8e18ff */
[----:B--23--:R-:W-:Y:S11]  /*4030*/  @P2 BRA `(.L_x_77) ;  /* 0x00000000000c2947 */ /* 0x00cff60003800000 */
[----:B-1----:R-:W-:Y:S04]  /*4040*/  SHF.L.U32 R4, R2, 0x1f, RZ ;  /* 0x0000001f02047819 */ /* 0x002fe800000006ff */
[----:B------:R-:W1:Y:S02]  /*4050*/  SYNCS.PHASECHK.TRANS64.TRYWAIT P0, [UR7], R4 ;  /* 0x00000004ff0075a7 */ /* 0x000e640008001107 */
[----:B-1----:R-:W-:Y:S05]  /*4060*/  @!P0 BRA `(.L_x_78) ;  /* 0x0000005800a88947 */ /* 0x002fea0003800000 */
.L_x_77:
[----:B------:R-:W-:Y:S01]  /*4070*/  UISETP.NE.AND UP0, UPT, UR39, 0x1, UPT ;  /* 0x000000012700788c */ /* 0x000fe2000bf05270 */
[----:B------:R-:W-:Y:S01]  /*4080*/  PLOP3.LUT P2, PT, PT, PT, PT, 0x80, 0x8 ;  /* 0x000000000008781c */ /* 0x000fe20003f4f070 */
[----:B------:R-:W-:Y:S02]  /*4090*/  UIADD3 UR4, UPT, UPT, UR5, 0x1, URZ ;  /* 0x0000000105047890 */ /* 0x000fe4000fffe0ff */
[----:B------:R-:W-:Y:S02]  /*40a0*/  UIADD3 UR40, UPT, UPT, UR7, 0x30, URZ ;  /* 0x0000003007287890 */ /* 0x000fe4000fffe0ff */
[----:B------:R-:W-:Y:S01]  /*40b0*/  UISETP.NE.AND UP1, UPT, UR4, 0x6, UPT ;  /* 0x000000060400788c */ /* 0x000fe2000bf25270 */
[----:B------:R-:W-:Y:S01]  /*40c0*/  PLOP3.LUT P0, PT, PT, PT, UP0, 0x80, 0x8 ;  /* 0x000000000008781c */ /* 0x000fe20003f0f008 */
[----:B------:R-:W-:Y:S02]  /*40d0*/  UIADD3 UR37, UPT, UPT, UR37, 0x1, URZ ;  /* 0x0000000125257890 */ /* 0x000fe4000fffe0ff */
[----:B------:R-:W-:Y:S02]  /*40e0*/  USEL UR6, URZ, 0x1, UP1 ;  /* 0x00000001ff067887 */ /* 0x000fe40008800000 */
[----:B------:R-:W-:Y:S02]  /*40f0*/  USEL UR38, UR4, URZ, UP1 ;  /* 0x000000ff04267287 */ /* 0x000fe40008800000 */
[----:B------:R-:W-:Y:S02]  /*4100*/  UIADD3 UR39, UPT, UPT, UR39, -0x1, URZ ;  /* 0xffffffff27277890 */ /* 0x000fe4000fffe0ff */
[----:B------:R-:W-:Y:S01]  /*4110*/  @UP0 ULEA UR4, UR38, UR41, 0x3 ;  /* 0x0000002926040291 */ /* 0x000fe2000f8e18ff */
[----:B------:R-:W-:Y:S01]  /*4120*/  LOP3.LUT R2, R2, UR6, RZ, 0x3c, !PT ;  /* 0x0000000602027c12 */ /* 0x000fe2000f8e3cff */
[----:B------:R-:W-:Y:S02]  /*4130*/  ULEA UR6, UR5, UR45, 0xa ;  /* 0x0000002d05067291 */ /* 0x000fe4000f8e50ff */
[----:B------:R-:W-:Y:S01]  /*4140*/  UISETP.NE.AND UP0, UPT, UR37, UR42, UPT ;  /* 0x0000002a2500728c */ /* 0x000fe2000bf05270 */
[----:B-1----:R-:W-:Y:S01]  /*4150*/  @P0 SHF.L.U32 R0, R2, 0x1f, RZ ;  /* 0x0000001f02000819 */ /* 0x002fe200000006ff */
[----:B------:R-:W-:Y:S02]  /*4160*/  UIADD3 UR34, UPT, UPT, UR6, 0x2, URZ ;  /* 0x0000000206227890 */ /* 0x000fe4000fffe0ff */
[----:B------:R-:W-:Y:S01]  /*4170*/  UIADD3 UR30, UPT, UPT, UR6, 0x4, URZ ;  /* 0x00000004061e7890 */ /* 0x000fe2000fffe0ff */
[----:B------:R2:W3:Y:S01]  /*4180*/  @P0 SYNCS.PHASECHK.TRANS64.TRYWAIT P2, [UR4], R0 ;  /* 0x00000000ff0005a7 */ /* 0x0004e20008041104 */
[----:B------:R-:W-:Y:S02]  /*4190*/  ULEA UR4, UR5, UR44, 0xa ;  /* 0x0000002c05047291 */ /* 0x000fe4000f8e50ff */
[----:B------:R-:W-:Y:S02]  /*41a0*/  UIADD3 UR26, UPT, UPT, UR6, 0x6, URZ ;  /* 0x00000006061a7890 */ /* 0x000fe4000fffe0ff */
        /* <DEDUP_REMOVED lines=10> */
[----:B------:R-:W-:Y:S01]  /*4250*/  UIADD3 UR8, UPT, UPT, UR4, 0x206, URZ ;  /* 0x0000020604087890 */ /* 0x000fe2000fffe0ff */
[----:B------:R-:W-:Y:S01]  /*4260*/  UMOV UR7, 0x40004040 ;  /* 0x4000404000077882 */ /* 0x000fe20000000000 */
[----:B------:R-:W-:Y:S01]  /*4270*/  UMOV UR5, 0x40004040 ;  /* 0x4000404000057882 */ /* 0x000fe20000000000 */
[----:B------:R-:W-:Y:S01]  /*4280*/  UMOV UR35, 0x40004040 ;  /* 0x4000404000237882 */ /* 0x000fe20000000000 */
[----:B------:R1:W-:Y:S01]  /*4290*/  UTCHMMA.2CTA gdesc[UR4], gdesc[UR6], tmem[UR36], tmem[UR62], idesc[UR63], UP2 ;  /* 0x00ff3e06040075ea */ /* 0x0003e20009200024 */
[----:B------:R-:W-:Y:S01]  /*42a0*/  UPLOP3.LUT UP2, UPT, UPT, UPT, UPT, 0x80, 0x8 ;  /* 0x000000000008789c */ /* 0x000fe20003f4f070 */
[----:B------:R-:W-:Y:S01]  /*42b0*/  UMOV UR33, 0x40004040 ;  /* 0x4000404000217882 */ /* 0x000fe20000000000 */
[----:B------:R-:W-:Y:S01]  /*42c0*/  UMOV UR31, 0x40004040 ;  /* 0x40004040001f7882 */ /* 0x000fe20000000000 */
[----:B------:R2:W-:Y:S01]  /*42d0*/  UTCHMMA.2CTA gdesc[UR32], gdesc[UR34], tmem[UR36], tmem[UR60], idesc[UR61], UPT ;  /* 0x00ff3c22200075ea */ /* 0x0005e2000ba00024 */
        /* <DEDUP_REMOVED lines=14> */
[----:B------:R-:W-:Y:S01]  /*43c0*/  UMOV UR9, 0x40004040 ;  /* 0x4000404000097882 */ /* 0x000fe20000000000 */
[----:B------:R2:W-:Y:S01]  /*43d0*/  UTCHMMA.2CTA gdesc[UR12], gdesc[UR14], tmem[UR36], tmem[UR50], idesc[UR51], UPT ;  /* 0x00ff320e0c0075ea */ /* 0x0005e2000ba00024 */
[----:B------:R2:W-:Y:S01]  /*43e0*/  UTCHMMA.2CTA gdesc[UR8], gdesc[UR10], tmem[UR36], tmem[UR48], idesc[UR49], UPT ;  /* 0x00ff300a080075ea */ /* 0x0005e2000ba00024 */
[----:B------:R2:W-:Y:S01]  /*43f0*/  UTCBAR.2CTA.MULTICAST [UR40], URZ, UR43 ;  /* 0x000000ff280073e9 */ /* 0x0005e2000820082b */
[----:B-1----:R-:W-:Y:S01]  /*4400*/  UMOV UR5, UR38 ;  /* 0x0000002600057c82 */ /* 0x002fe20008000000 */
[----:B------:R-:W-:Y:S05]  /*4410*/  BRA.U UP0, `(.L_x_79) ;  /* 0xfffffffd00007547 */ /* 0x000fea000b83ffff */
.L_x_76:
[----:B------:R-:W-:Y:S01]  /*4420*/  UIADD3 UR4, UPT, UPT, UR46, 0xd0, URZ ;  /* 0x000000d02e047890 */ /* 0x000fe2000fffe0ff */
[----:B------:R-:W-:-:S08]  /*4430*/  UMOV UR37, UR42 ;  /* 0x0000002a00257c82 */ /* 0x000fd00008000000 */
[----:B------:R4:W-:Y:S01]  /*4440*/  UTCBAR.2CTA.MULTICAST [UR4], URZ, UR65 ;  /* 0x000000ff040073e9 */ /* 0x0009e20008200841 */
[----:B------:R-:W-:Y:S02]  /*4450*/  NOP ;  /* 0x0000000000007918 */ /* 0x000fe40000000000 */
.L_x_74:
[----:B----4-:R-:W-:Y:S01]  /*4460*/  UIADD3 UR4, UPT, UPT, UR47, 0x1, URZ ;  /* 0x000000012f047890 */ /* 0x010fe2000fffe0ff */
[----:B------:R-:W-:-:S03]  /*4470*/  ISETP.NE.AND P0, PT, R8, 0x2, PT ;  /* 0x000000020800780c */ /* 0x000fc60003f05270 */
[----:B------:R-:W-:Y:S01]  /*4480*/  UISETP.NE.AND UP0, UPT, UR4, 0x4, UPT ;  /* 0x000000040400788c */ /* 0x000fe2000bf05270 */
[----:B-12---:R-:W-:Y:S02]  /*4490*/  SEL R0, RZ, 0x1, P0 ;  /* 0x00000001ff007807 */ /* 0x006fe40000000000 */
[----:B------:R-:W-:Y:S01]  /*44a0*/  SEL R8, R8, RZ, P0 ;  /* 0x000000ff08087207 */ /* 0x000fe20000000000 */
[----:B------:R-:W-:Y:S01]  /*44b0*/  USEL UR5, URZ, 0x1, UP0 ;  /* 0x00000001ff057887 */ /* 0x000fe20008000000 */
[----:B------:R-:W-:Y:S01]  /*44c0*/  LOP3.LUT R3, R3, R0, RZ, 0x3c, !PT ;  /* 0x0000000003037212 */ /* 0x000fe200078e3cff */
[----:B------:R-:W-:-:S04]  /*44d0*/  USEL UR47, UR4, URZ, UP0 ;  /* 0x000000ff042f7287 */ /* 0x000fc80008000000 */
[----:B------:R-:W-:Y:S01]  /*44e0*/  LOP3.LUT R9, R9, UR5, RZ, 0x3c, !PT ;  /* 0x0000000509097c12 */ /* 0x000fe2000f8e3cff */
[----:B------:R-:W-:Y:S07]  /*44f0*/  @P1 BRA `(.L_x_80) ;  /* 0xfffffff800381947 */ /* 0x000fee000383ffff */
[----:B------:R-:W1:Y:S01]  /*4500*/  S2UR UR8, SR_CgaCtaId ;  /* 0x00000000000879c3 */ /* 0x000e620000008800 */
[----:B------:R-:W-:Y:S01]  /*4510*/  ELECT P0, URZ, PT ;  /* 0x0000000000ff782f */ /* 0x000fe20003800000 */
[----:B------:R-:W-:Y:S01]  /*4520*/  HFMA2 R0, -RZ, RZ, 0, 5.9604644775390625e-08 ;  /* 0x00000001ff007431 */ /* 0x000fe200000001ff */
[----:B------:R-:W-:-:S05]  /*4530*/  UMOV UR4, 0x40 ;  /* 0x0000004000047882 */ /* 0x000fca0000000000 */
[----:B------:R-:W-:Y:S01]  /*4540*/  UVIRTCOUNT.DEALLOC.SMPOOL 0x80 ;  /* 0x000000800000784c */ /* 0x000fe20000000000 */
[----:B------:R-:W-:Y:S02]  /*4550*/  UISETP.NE.AND UP1, UPT, UR68, URZ, UPT ;  /* 0x000000ff4400728c */ /* 0x000fe4000bf25270 */
[----:B-1----:R-:W-:-:S09]  /*4560*/  ULEA UR8, UR8, UR4, 0x18 ;  /* 0x0000000408087291 */ /* 0x002fd2000f8ec0ff */
[----:B------:R1:W-:Y:S01]  /*4570*/  @P0 STS.U8 [UR8+0x1c], R0 ;  /* 0x00001c00ff000988 */ /* 0x0003e20008000008 */
[----:B------:R-:W-:Y:S05]  /*4580*/  BRA.U UP1, `(.L_x_81) ;  /* 0x0000000101a07547 */ /* 0x000fea000b800000 */
[----:B------:R-:W-:Y:S01]  /*4590*/  UIADD3 UR7, UPT, UPT, UR41, 0xf0, URZ ;  /* 0x000000f029077890 */ /* 0x000fe2000fffe0ff */
[----:B------:R-:W-:-:S03]  /*45a0*/  SHF.L.U32 R2, R9, 0x1f, RZ ;  /* 0x0000001f09027819 */ /* 0x000fc600000006ff */
[----:B------:R-:W-:-:S09]  /*45b0*/  ULEA UR4, UR47, UR7, 0x3 ;  /* 0x000000072f047291 */ /* 0x000fd2000f8e18ff */
[----:B------:R-:W2:Y:S02]  /*45c0*/  SYNCS.PHASECHK.TRANS64.TRYWAIT P0, [UR4], R2 ;  /* 0x00000002ff0075a7 */ /* 0x000ea40008001104 */
[----:B--2---:R-:W-:Y:S05]  /*45d0*/  @!P0 BRA `(.L_x_82) ;  /* 0x0000005400648947 */ /* 0x004fea0003800000 */
.L_x_182:
        /* <DEDUP_REMOVED lines=9> */
.L_x_184:
        /* <DEDUP_REMOVED lines=9> */
.L_x_186:
[----:B------:R-:W-:-:S04]  /*4700*/  UIADD3 UR4, UPT, UPT, UR4, 0x1, URZ ;  /* 0x0000000104047890 */ /* 0x000fc8000fffe0ff */
[----:B------:R-:W-:-:S04]  /*4710*/  UISETP.NE.AND UP0, UPT, UR4, 0x4, UPT ;  /* 0x000000040400788c */ /* 0x000fc8000bf05270 */
[----:B------:R-:W-:Y:S02]  /*4720*/  USEL UR5, URZ, 0x1, UP0 ;  /* 0x00000001ff057887 */ /* 0x000fe40008000000 */
[----:B------:R-:W-:-:S04]  /*4730*/  USEL UR4, UR4, URZ, UP0 ;  /* 0x000000ff04047287 */ /* 0x000fc80008000000 */
[----:B------:R-:W-:Y:S01]  /*4740*/  ULEA UR4, UR4, UR7, 0x3 ;  /* 0x0000000704047291 */ /* 0x000fe2000f8e18ff */
[----:B------:R-:W-:-:S04]  /*4750*/  LOP3.LUT R2, R2, UR5, RZ, 0x3c, !PT ;  /* 0x0000000502027c12 */ /* 0x000fc8000f8e3cff */
[----:B------:R-:W-:Y:S01]  /*4760*/  SHF.L.U32 R2, R2, 0x1f, RZ ;  /* 0x0000001f02027819 */ /* 0x000fe200000006ff */
[----:B-1----:R-:W-:-:S04]  /*4770*/  IMAD.U32 R0, RZ, RZ, UR4 ;  /* 0x00000004ff007e24 */ /* 0x002fc8000f8e00ff */
[----:B------:R1:W2:Y:S03]  /*4780*/  SYNCS.PHASECHK.TRANS64.TRYWAIT P0, [R0+URZ], R2 ;  /* 0x00000002000075a7 */ /* 0x0002a600080011ff */
[----:B--2---:R-:W-:Y:S05]  /*4790*/  @!P0 NANOSLEEP.SYNCS 0x989680 ;  /* 0x009896800000895d */ /* 0x004fea0003900000 */
[----:B------:R-:W2:Y:S02]  /*47a0*/  @!P0 SYNCS.PHASECHK.TRANS64 P0, [R0+URZ], R2 ;  /* 0x00000002000085a7 */ /* 0x000ea400080010ff */
[----:B--2---:R-:W-:Y:S05]  /*47b0*/  @P0 BRA `(.L_x_85) ;  /* 0x0000000000200947 */ /* 0x004fea0003800000 */
.L_x_86:
[----:B--2---:R2:W4:Y:S02]  /*47c0*/  SYNCS.PHASECHK.TRANS64.TRYWAIT P0, [R0+URZ], R2 ;  /* 0x00000002000075a7 */ /* 0x00452400080011ff */
[----:B----4-:R-:W-:Y:S05]  /*47d0*/  @!P0 NANOSLEEP.SYNCS 0x989680 ;  /* 0x009896800000895d */ /* 0x010fea0003900000 */
[----:B------:R-:W4:Y:S02]  /*47e0*/  @!P0 SYNCS.PHASECHK.TRANS64 P0, [R0+URZ], R2 ;  /* 0x00000002000085a7 */ /* 0x000f2400080010ff */
[----:B----4-:R-:W-:Y:S05]  /*47f0*/  @!P0 BRA `(.L_x_86) ;  /* 0xfffffffc00f08947 */ /* 0x010fea000383ffff */
[----:B------:R-:W-:Y:S05]  /*4800*/  BRA `(.L_x_85) ;  /* 0x00000000000c7947 */ /* 0x000fea0003800000 */
.L_x_81:
[----:B------:R-:W-:-:S04]  /*4810*/  UIADD3 UR4, UPT, UPT, UR41, 0x130, URZ ;  /* 0x0000013029047890 */ /* 0x000fc8000fffe0ff */
[----:B------:R-:W-:-:S09]  /*4820*/  UPRMT UR4, UR69, 0x654, UR4 ;  /* 0x0000065445047896 */ /* 0x000fd20008000004 */
[----:B------:R-:W-:Y:S03]  /*4830*/  SYNCS.ARRIVE.TRANS64.RED.A1T0 RZ, [UR4], RZ ;  /* 0x000000ffffff79a7 */ /* 0x000fe60008100404 */
.L_x_85:
[----:B-12---:R-:W-:Y:S01]  /*4840*/  SHF.L.U32 R2, RZ, 0x1f, RZ ;  /* 0x0000001fff027819 */ /* 0x006fe200000006ff */
[----:B------:R-:W-:Y:S01]  /*4850*/  UIADD3 UR4, UPT, UPT, UR41, 0x130, URZ ;  /* 0x0000013029047890 */ /* 0x000fe2000fffe0ff */
[----:B------:R-:W-:Y:S02]  /*4860*/  PLOP3.LUT P0, PT, PT, PT, UP1, 0x80, 0x8 ;  /* 0x000000000008781c */ /* 0x000fe40003f0f018 */
[----:B------:R-:W1:Y:S02]  /*4870*/  SYNCS.PHASECHK.TRANS64.TRYWAIT P1, [UR41+0x130], R2 ;  /* 0x00013002ff0075a7 */ /* 0x000e640008021129 */
[----:B-1----:R-:W-:Y:S09]  /*4880*/  @!P1 BRA `(.L_x_87) ;  /* 0x0000005400009947 */ /* 0x002ff20003800000 */
.L_x_188:
[----:B------:R-:W-:Y:S01]  /*4890*/  @!UP1 UPRMT UR4, UR69, 0x654, UR4 ;  /* 0x0000065445049896 */ /* 0x000fe20008000004 */
[----:B------:R-:W-:Y:S01]  /*48a0*/  UMOV UR5, 0xffff ;  /* 0x0000ffff00057882 */ /* 0x000fe20000000000 */
[----:B------:R-:W-:-:S07]  /*48b0*/  UMOV UR6, 0x1 ;  /* 0x0000000100067882 */ /* 0x000fce0000000000 */
[----:B------:R-:W-:Y:S01]  /*48c0*/  @!P0 SYNCS.ARRIVE.TRANS64.RED.A1T0 RZ, [UR4], RZ ;  /* 0x000000ffffff89a7 */ /* 0x000fe20008100404 */
[----:B------:R-:W-:Y:S01]  /*48d0*/  NOP ;  /* 0x0000000000007918 */ /* 0x000fe20000000000 */
[----:B-1----:R-:W1:Y:S01]  /*48e0*/  LDS R0, [UR8+0x14] ;  /* 0x00001408ff007984 */ /* 0x002e620008000800 */
[----:B------:R-:W-:-:S04]  /*48f0*/  ULOP3.LUT UR4, UR67, 0xffff, URZ, 0xc0, !UPT ;  /* 0x0000ffff43047892 */ /* 0x000fc8000f8ec0ff */
[----:B------:R-:W-:-:S04]  /*4900*/  USHF.R.U32.HI UR4, URZ, 0x5, UR4 ;  /* 0x00000005ff047899 */ /* 0x000fc80008011604 */
[----:B------:R-:W-:Y:S02]  /*4910*/  USHF.L.U32 UR5, UR5, UR4, URZ ;  /* 0x0000000405057299 */ /* 0x000fe400080006ff */
[----:B------:R-:W-:-:S04]  /*4920*/  USHF.L.U32 UR4, UR6, UR4, URZ ;  /* 0x0000000406047299 */ /* 0x000fc800080006ff */
[----:B-1----:R-:W-:-:S04]  /*4930*/  LOP3.LUT R0, R0, UR5, RZ, 0xc0, !PT ;  /* 0x0000000500007c12 */ /* 0x002fc8000f8ec0ff */
[----:B------:R-:W-:-:S13]  /*4940*/  ISETP.NE.AND P0, PT, R0, UR5, PT ;  /* 0x0000000500007c0c */ /* 0x000fda000bf05270 */
[----:B------:R-:W-:Y:S05]  /*4950*/  @P0 BRA `(.L_x_88) ;  /* 0x0000000000580947 */ /* 0x000fea0003800000 */
[----:B------:R-:W1:Y:S02]  /*4960*/  LDS R0, [UR8+0x18] ;  /* 0x00001808ff007984 */ /* 0x000e640008000800 */
[----:B-1----:R-:W-:-:S04]  /*4970*/  LOP3.LUT R0, R0, UR4, RZ, 0xc0, !PT ;  /* 0x0000000400007c12 */ /* 0x002fc8000f8ec0ff */
[----:B------:R-:W-:-:S13]  /*4980*/  ISETP.NE.AND P0, PT, R0, UR4, PT ;  /* 0x0000000400007c0c */ /* 0x000fda000bf05270 */
[----:B------:R-:W-:Y:S05]  /*4990*/  @P0 BRA `(.L_x_89) ;  /* 0x00000000003c0947 */ /* 0x000fea0003800000 */
[----:B------:R-:W1:Y:S01]  /*49a0*/  S2R R2, SR_LANEID ;  /* 0x0000000000027919 */ /* 0x000e620000000000 */
[----:B------:R-:W-:-:S06]  /*49b0*/  ULOP3.LUT UR5, URZ, UR5, URZ, 0x33, !UPT ;  /* 0x00000005ff057292 */ /* 0x000fcc000f8e33ff */
[----:B------:R-:W-:-:S04]  /*49c0*/  IMAD.U32 R0, RZ, RZ, UR5 ;  /* 0x00000005ff007e24 */ /* 0x000fc8000f8e00ff */
[----:B------:R2:W4:Y:S02]  /*49d0*/  REDUX UR7, R0 ;  /* 0x00000000000773c4 */ /* 0x0005240000000000 */
[----:B------:R1:W-:Y:S01]  /*49e0*/  UTCATOMSWS.AND URZ, UR5 ;  /* 0x0000000500ff79e3 */ /* 0x0003e20008000000 */
[----:B--2---:R-:W-:Y:S01]  /*49f0*/  LOP3.LUT R0, RZ, UR4, RZ, 0x33, !PT ;  /* 0x00000004ff007c12 */ /* 0x004fe2000f8e33ff */
[----:B------:R-:W-:Y:S02]  /*4a00*/  VOTEU.ANY UR4, UPT, PT ;  /* 0x0000000000047886 */ /* 0x000fe400038e0100 */
[----:B------:R-:W-:Y:S02]  /*4a10*/  UFLO.U32 UR4, UR4 ;  /* 0x00000004000472bd */ /* 0x000fe400080e0000 */
[----:B------:R-:W2:Y:S04]  /*4a20*/  REDUX UR6, R0 ;  /* 0x00000000000673c4 */ /* 0x000ea80000000000 */
[----:B-1----:R-:W-:-:S02]  /*4a30*/  ISETP.EQ.U32.AND P0, PT, R2, UR4, PT ;  /* 0x0000000402007c0c */ /* 0x002fc4000bf02070 */
[----:B----4-:R-:W-:-:S11]  /*4a40*/  MOV R2, UR7 ;  /* 0x0000000700027c02 */ /* 0x010fd60008000f00 */
[----:B------:R1:W-:Y:S01]  /*4a50*/  @P0 ATOMS.AND RZ, [UR8+0x14], R2 ;  /* 0x00001402ffff098c */ /* 0x0003e2000a800008 */
[----:B--2---:R-:W-:-:S05]  /*4a60*/  IMAD.U32 R0, RZ, RZ, UR6 ;  /* 0x00000006ff007e24 */ /* 0x004fca000f8e00ff */
[----:B------:R1:W-:Y:S01]  /*4a70*/  @P0 ATOMS.AND RZ, [UR8+0x18], R0 ;  /* 0x00001800ffff098c */ /* 0x0003e2000a800008 */
[----:B------:R-:W-:Y:S05]  /*4a80*/  BRA `(.L_x_90) ;  /* 0x0000000000147947 */ /* 0x000fea0003800000 */
.L_x_89:
[----:B------:R-:W-:Y:S02]  /*4a90*/  MOV R2, 0x4ab0 ;  /* 0x00004ab000027802 */ /* 0x000fe40000000f00 */
[----:B---3-5:R-:W-:Y:S05]  /*4aa0*/  CALL.REL.NOINC `($__internal_0_$__cuda_sm10x_tcgen05_guardrail_trap_col_being_dealloced_not_returned_by_alloc) ;  /* 0x0000005400e07944 */ /* 0x028fea0003c00000 */
[----:B------:R-:W-:Y:S05]  /*4ab0*/  BRA `(.L_x_90) ;  /* 0x0000000000087947 */ /* 0x000fea0003800000 */
.L_x_88:
[----:B------:R-:W-:Y:S02]  /*4ac0*/  MOV R2, 0x4ae0 ;  /* 0x00004ae000027802 */ /* 0x000fe40000000f00 */
[----:B---3-5:R-:W-:Y:S05]  /*4ad0*/  CALL.REL.NOINC `($__internal_2_$__cuda_sm10x_tcgen05_guardrail_trap_unallocated_columns_being_dealloced) ;  /* 0x0000005400ec7944 */ /* 0x028fea0003c00000 */
.L_x_90:
[----:B------:R-:W-:Y:S01]  /*4ae0*/  NOP ;  /* 0x0000000000007918 */ /* 0x000fe20000000000 */
[----:B------:R-:W-:Y:S05]  /*4af0*/  EXIT ;  /* 0x000000000000794d */ /* 0x000fea0003800000 */
.L_x_61:
[----:B------:R-:W-:-:S09]  /*4b00*/  UISETP.NE.OR UP0, UPT, UR22, 0x3, !UP5 ;  /* 0x000000031600788c */ /* 0x000fd2000ef05670 */
[----:B------:R-:W-:Y:S05]  /*4b10*/  BRA.U UP0, `(.L_x_91) ;  /* 0x0000001100b87547 */ /* 0x000fea000b800000 */
[----:B------:R-:W2:Y:S01]  /*4b20*/  LDCU UR31, c[0x0][0x370] ;  /* 0x00006e00ff1f77ac */ /* 0x000ea20008000800 */
[----:B------:R-:W3:Y:S01]  /*4b30*/  LDC.64 R16, c[0x0][0x348] ;  /* 0x0000d200ff107b82 */ /* 0x000ee20000000a00 */
[----:B------:R-:W-:Y:S02]  /*4b40*/  HFMA2 R13, -RZ, RZ, 0, 0 ;  /* 0x00000000ff0d7431 */ /* 0x000fe400000001ff */
[----:B------:R-:W-:Y:S01]  /*4b50*/  IMAD.MOV.U32 R15, RZ, RZ, 0x1 ;  /* 0x00000001ff0f7424 */ /* 0x000fe200078e00ff */
[----:B------:R-:W2:Y:S01]  /*4b60*/  LDCU.128 UR48, c[0x0][0xb10] ;  /* 0x00016200ff3077ac */ /* 0x000ea20008000c00 */
[----:B------:R-:W-:Y:S01]  /*4b70*/  IMAD.MOV.U32 R14, RZ, RZ, RZ ;  /* 0x000000ffff0e7224 */ /* 0x000fe200078e00ff */
[----:B------:R-:W-:Y:S01]  /*4b80*/  MOV R7, 0x1000 ;  /* 0x0000100000077802 */ /* 0x000fe20000000f00 */
[----:B------:R-:W4:Y:S01]  /*4b90*/  LDCU UR30, c[0x0][0x374] ;  /* 0x00006e80ff1e77ac */ /* 0x000f220008000800 */
[----:B------:R-:W1:Y:S01]  /*4ba0*/  LDC.64 R2, c[0x0][0x888] ;  /* 0x00022200ff027b82 */ /* 0x000e620000000a00 */
[----:B------:R-:W4:Y:S01]  /*4bb0*/  LDCU UR15, c[0x0][0xb0c] ;  /* 0x00016180ff0f77ac */ /* 0x000f220008000800 */
[----:B------:R-:W3:Y:S06]  /*4bc0*/  LDCU UR46, c[0x0][0xb20] ;  /* 0x00016400ff2e77ac */ /* 0x000eec0008000800 */
[----:B------:R-:W1:Y:S01]  /*4bd0*/  LDC.64 R4, c[0x0][0x890] ;  /* 0x00022400ff047b82 */ /* 0x000e620000000a00 */
[----:B------:R-:W3:Y:S01]  /*4be0*/  LDCU UR4, c[0x0][0xb30] ;  /* 0x00016600ff0477ac */ /* 0x000ee20008000800 */
[----:B------:R-:W-:Y:S01]  /*4bf0*/  UMOV UR21, 0x400 ;  /* 0x0000040000157882 */ /* 0x000fe20000000000 */
[----:B--2---:R-:W-:-:S02]  /*4c00*/  UIMAD.WIDE.U32 UR6, UR31, UR48, URZ ;  /* 0x000000301f0672a5 */ /* 0x004fc4000f8e00ff */
[----:B----4-:R-:W-:Y:S02]  /*4c10*/  UIMAD.WIDE.U32 UR8, UR30, UR51, URZ ;  /* 0x000000331e0872a5 */ /* 0x010fe4000f8e00ff */
[----:B------:R-:W-:Y:S02]  /*4c20*/  ULEA UR21, UR52, UR21, 0x18 ;  /* 0x0000001534157291 */ /* 0x000fe4000f8ec0ff */
[----:B------:R-:W-:Y:S02]  /*4c30*/  UPLOP3.LUT UP2, UPT, UPT, UPT, UPT, 0x40, 0x4 ;  /* 0x000000000004789c */ /* 0x000fe40003f4e870 */
[----:B------:R-:W-:Y:S01]  /*4c40*/  UIADD3 UR37, UPT, UPT, UR21, 0x78, URZ ;  /* 0x0000007815257890 */ /* 0x000fe2000fffe0ff */
[----:B------:R-:W-:Y:S01]  /*4c50*/  UMOV UR6, UR7 ;  /* 0x0000000700067c82 */ /* 0x000fe20008000000 */
[----:B------:R-:W-:Y:S01]  /*4c60*/  UMOV UR38, UR9 ;  /* 0x0000000900267c82 */ /* 0x000fe20008000000 */
[----:B------:R-:W-:Y:S02]  /*4c70*/  UISETP.GE.AND UP0, UPT, UR45, 0x1, UPT ;  /* 0x000000012d00788c */ /* 0x000fe4000bf06270 */
[----:B------:R-:W-:Y:S01]  /*4c80*/  UISETP.NE.AND UP4, UPT, UR45, 0x1, UPT ;  /* 0x000000012d00788c */ /* 0x000fe2000bf85270 */
[----:B------:R-:W2:Y:S01]  /*4c90*/  LDCU.64 UR22, c[0x0][0xb28] ;  /* 0x00016500ff1677ac */ /* 0x000ea20008000a00 */
[----:B------:R-:W-:-:S02]  /*4ca0*/  UISETP.NE.AND UP6, UPT, UR15, 0x1, UPT ;  /* 0x000000010f00788c */ /* 0x000fc4000bfc5270 */
[----:B------:R-:W-:Y:S02]  /*4cb0*/  UISETP.NE.AND UP5, UPT, UR50, 0x1, UPT ;  /* 0x000000013200788c */ /* 0x000fe4000bfa5270 */
[----:B------:R-:W-:Y:S02]  /*4cc0*/  UIADD3 UR41, UPT, UPT, UR21, 0x60, URZ ;  /* 0x0000006015297890 */ /* 0x000fe4000fffe0ff */
[----:B------:R-:W-:Y:S02]  /*4cd0*/  UIADD3 UR33, UPT, UPT, UR21, 0x68, URZ ;  /* 0x0000006815217890 */ /* 0x000fe4000fffe0ff */
[----:B------:R-:W-:Y:S02]  /*4ce0*/  UIADD3 UR25, UPT, UPT, UR21, 0x70, URZ ;  /* 0x0000007015197890 */ /* 0x000fe4000fffe0ff */
[----:B------:R-:W-:Y:S02]  /*4cf0*/  UPRMT UR37, UR52, 0x654, UR37 ;  /* 0x0000065434257896 */ /* 0x000fe40008000025 */
[----:B------:R-:W-:-:S02]  /*4d00*/  USHF.R.U32.HI UR39, URZ, UR49, UR6 ;  /* 0x00000031ff277299 */ /* 0x000fc40008011606 */
[----:B---3--:R-:W-:Y:S02]  /*4d10*/  USHF.R.U32.HI UR38, URZ, UR46, UR38 ;  /* 0x0000002eff267299 */ /* 0x008fe40008011626 */
[----:B------:R-:W-:-:S11]  /*4d20*/  UISETP.NE.AND UP3, UPT, UR4, 0x1, UPT ;  /* 0x000000010400788c */ /* 0x000fd6000bf65270 */
.L_x_102:
[C---:B------:R-:W-:Y:S02]  /*4d30*/  LEA R12, R14.reuse, UR21, 0x3 ;  /* 0x000000150e0c7c11 */ /* 0x040fe4000f8e18ff */
[----:B------:R-:W-:Y:S02]  /*4d40*/  SHF.L.U32 R0, R13, 0x1f, RZ ;  /* 0x0000001f0d007819 */ /* 0x000fe400000006ff */
[----:B------:R-:W-:Y:S02]  /*4d50*/  LEA R8, R14, UR21, 0x4 ;  /* 0x000000150e087c11 */ /* 0x000fe4000f8e20ff */
[----:B---3--:R-:W3:Y:S02]  /*4d60*/  SYNCS.PHASECHK.TRANS64.TRYWAIT P0, [R12+URZ+0xb0], R0 ;  /* 0x0000b0000c0075a7 */ /* 0x008ee400080011ff */
[----:B---3--:R-:W-:Y:S05]  /*4d70*/  @!P0 BRA `(.L_x_92) ;  /* 0x0000004c00dc8947 */ /* 0x008fea0003800000 */
.L_x_189:
        /* <DEDUP_REMOVED lines=8> */
[----:B----4-:R-:W-:Y:S11]  /*4e00*/  LOP3.LUT P0, RZ, R10, 0x1, RZ, 0xc0, !PT ;  /* 0x000000010aff7812 */ /* 0x010ff6000780c0ff */
[----:B------:R-:W-:Y:S02]  /*4e10*/  @!UPT UIADD3 URZ, UPT, UPT, URZ, URZ, URZ ;  /* 0x000000fffffff290 */ /* 0x000fe4000fffe0ff */
[----:B-1----:R-:W-:Y:S01]  /*4e20*/  VOTEU.ANY UP1, P0 ;  /* 0x0000000000ff7886 */ /* 0x002fe20000020100 */
[----:B------:R-:W-:Y:S11]  /*4e30*/  PLOP3.LUT P0, PT, PT, PT, UP1, 0x80, 0x8 ;  /* 0x000000000008781c */ /* 0x000ff60003f0f018 */
[----:B------:R-:W-:Y:S02]  /*4e40*/  @!UPT UIADD3 URZ, UPT, UPT, URZ, URZ, URZ ;  /* 0x000000fffffff290 */ /* 0x000fe4000fffe0ff */
[----:B---3--:R-:W-:Y:S02]  /*4e50*/  @P0 SHF.R.U32.HI R0, RZ, 0x10, R9 ;  /* 0x00000010ff000819 */ /* 0x008fe40000011609 */
[----:B------:R-:W-:Y:S02]  /*4e60*/  @P0 MOV R6, R8 ;  /* 0x0000000800060202 */ /* 0x000fe40000000f00 */
[----:B------:R-:W-:Y:S01]  /*4e70*/  @P0 R2UR UR4, R0 ;  /* 0x00000000000402ca */ /* 0x000fe200000e0000 */
[----:B------:R-:W-:Y:S01]  /*4e80*/  VIADD R0, R12, 0xc0 ;  /* 0x000000c00c007836 */ /* 0x000fe20000000000 */
[----:B------:R-:W-:Y:S02]  /*4e90*/  @P0 LOP3.LUT R8, R9, 0xffff, RZ, 0xc0, !PT ;  /* 0x0000ffff09080812 */ /* 0x000fe400078ec0ff */
[----:B------:R-:W-:Y:S02]  /*4ea0*/  @P0 R2UR UR6, R6 ;  /* 0x00000000060602ca */ /* 0x000fe400000e0000 */
[----:B------:R-:W-:Y:S02]  /*4eb0*/  PRMT R0, RZ, 0x654, R0 ;  /* 0x00000654ff007816 */ /* 0x000fe40000000000 */
[----:B------:R-:W-:Y:S02]  /*4ec0*/  @P0 R2UR UR5, R8 ;  /* 0x00000000080502ca */ /* 0x000fe400000e0000 */
[----:B------:R1:W-:Y:S03]  /*4ed0*/  SYNCS.ARRIVE.TRANS64.RED.A1T0 RZ, [R0+URZ], RZ ;  /* 0x000000ff00ff79a7 */ /* 0x0003e600081004ff */
[----:B------:R-:W-:Y:S04]  /*4ee0*/  @UP1 UMOV UR29, UR4 ;  /* 0x00000004001d1c82 */ /* 0x000fe80008000000 */
[----:B------:R-:W-:Y:S04]  /*4ef0*/  @UP1 UMOV UR14, UR6 ;  /* 0x00000006000e1c82 */ /* 0x000fe80008000000 */
[----:B------:R-:W-:Y:S01]  /*4f00*/  @UP1 UMOV UR13, UR5 ;  /* 0x00000005000d1c82 */ /* 0x000fe20008000000 */
[----:B------:R-:W-:Y:S05]  /*4f10*/  BRA.U !UP0, `(.L_x_93) ;  /* 0x0000000108a47547 */ /* 0x000fea000b800000 */
[----:B------:R-:W-:Y:S02]  /*4f20*/  UIMAD.WIDE.U32 UR16, UR13, UR51, URZ ;  /* 0x000000330d1072a5 */ /* 0x000fe4000f8e00ff */
[----:B------:R-:W-:Y:S02]  /*4f30*/  UIMAD.WIDE.U32 UR18, UR14, UR48, URZ ;  /* 0x000000300e1272a5 */ /* 0x000fe4000f8e00ff */
[----:B------:R-:W-:Y:S02]  /*4f40*/  USEL UR4, UR30, UR38, !UP5 ;  /* 0x000000261e047287 */ /* 0x000fe4000e800000 */
[----:B------:R-:W-:Y:S02]  /*4f50*/  USEL UR7, UR31, UR39, !UP6 ;  /* 0x000000271f077287 */ /* 0x000fe4000f000000 */
[----:B--2---:R-:W-:Y:S02]  /*4f60*/  UIMAD.WIDE.U32 UR8, UR4, UR22, URZ ;  /* 0x00000016040872a5 */ /* 0x004fe4000f8e00ff */
[----:B------:R-:W-:Y:S01]  /*4f70*/  UIMAD.WIDE.U32 UR10, UR7, UR22, URZ ;  /* 0x00000016070a72a5 */ /* 0x000fe2000f8e00ff */
[----:B------:R-:W-:Y:S02]  /*4f80*/  UMOV UR5, UR17 ;  /* 0x0000001100057c82 */ /* 0x000fe40008000000 */
[----:B------:R-:W-:Y:S03]  /*4f90*/  USHF.R.U32.HI UR6, URZ, UR46, UR5 ;  /* 0x0000002eff067299 */ /* 0x000fe60008011605 */
[----:B------:R-:W-:Y:S01]  /*4fa0*/  UMOV UR5, UR19 ;  /* 0x0000001300057c82 */ /* 0x000fe20008000000 */
[----:B------:R-:W-:Y:S02]  /*4fb0*/  USEL UR6, UR13, UR6, !UP5 ;  /* 0x000000060d067287 */ /* 0x000fe4000e800000 */
[----:B------:R-:W-:Y:S03]  /*4fc0*/  USHF.R.U32.HI UR12, URZ, UR49, UR5 ;  /* 0x00000031ff0c7299 */ /* 0x000fe60008011605 */
[----:B------:R-:W-:Y:S02]  /*4fd0*/  UMOV UR5, UR9 ;  /* 0x0000000900057c82 */ /* 0x000fe40008000000 */
[----:B------:R-:W-:Y:S03]  /*4fe0*/  @UP4 USHF.R.U32.HI UR4, URZ, UR23, UR5 ;  /* 0x00000017ff044299 */ /* 0x000fe60008011605 */
[----:B------:R-:W-:Y:S01]  /*4ff0*/  UMOV UR5, UR11 ;  /* 0x0000000b00057c82 */ /* 0x000fe20008000000 */
[----:B------:R-:W-:Y:S02]  /*5000*/  UIMAD UR4, UR45, UR4, URZ ;  /* 0x000000042d0472a4 */ /* 0x000fe4000f8e02ff */
[----:B------:R-:W-:Y:S02]  /*5010*/  @UP4 USHF.R.U32.HI UR7, URZ, UR23, UR5 ;  /* 0x00000017ff074299 */ /* 0x000fe40008011605 */
[----:B------:R-:W-:Y:S02]  /*5020*/  UIMAD.WIDE.U32 UR10, UR6, UR22, URZ ;  /* 0x00000016060a72a5 */ /* 0x000fe4000f8e00ff */
[----:B------:R-:W-:Y:S02]  /*5030*/  USEL UR5, UR14, UR12, !UP6 ;  /* 0x0000000c0e057287 */ /* 0x000fe4000f000000 */
[----:B------:R-:W-:Y:S02]  /*5040*/  UIMAD UR8, UR45, UR7, URZ ;  /* 0x000000072d0872a4 */ /* 0x000fe4000f8e02ff */
[----:B------:R-:W-:Y:S03]  /*5050*/  UISETP.GE.AND UP0, UPT, UR6, UR4, UPT ;  /* 0x000000040600728c */ /* 0x000fe6000bf06270 */
[----:B------:R-:W-:Y:S01]  /*5060*/  UMOV UR4, UR11 ;  /* 0x0000000b00047c82 */ /* 0x000fe20008000000 */
[----:B------:R-:W-:Y:S02]  /*5070*/  UISETP.GE.OR UP0, UPT, UR5, UR8, UP0 ;  /* 0x000000080500728c */ /* 0x000fe40008706670 */
[----:B------:R-:W-:Y:S02]  /*5080*/  USHF.R.U32.HI UR4, URZ, UR23, UR4 ;  /* 0x00000017ff047299 */ /* 0x000fe40008011604 */
[----:B------:R-:W-:Y:S02]  /*5090*/  UIMAD.WIDE.U32 UR8, UR5, UR22, URZ ;  /* 0x00000016050872a5 */ /* 0x000fe4000f8e00ff */
[----:B------:R-:W-:Y:S04]  /*50a0*/  USEL UR10, UR6, UR4, !UP4 ;  /* 0x00000004060a7287 */ /* 0x000fe8000e000000 */
[----:B------:R-:W-:Y:S01]  /*50b0*/  UIADD3 UR11, UPT, UPT, -UR10, URZ, URZ ;  /* 0x000000ff0a0b7290 */ /* 0x000fe2000fffe1ff */
[----:B------:R-:W-:Y:S02]  /*50c0*/  @!UP0 UMOV UR4, UR9 ;  /* 0x0000000900048c82 */ /* 0x000fe40008000000 */
[----:B------:R-:W-:Y:S02]  /*50d0*/  @!UP0 USHF.R.U32.HI UR4, URZ, UR23, UR4 ;  /* 0x00000017ff048299 */ /* 0x000fe40008011604 */
[----:B------:R-:W-:Y:S02]  /*50e0*/  UIMAD UR8, UR45, UR11, UR6 ;  /* 0x0000000b2d0872a4 */ /* 0x000fe4000f8e0206 */
[----:B------:R-:W-:Y:S04]  /*50f0*/  @!UP0 USEL UR4, UR5, UR4, !UP4 ;  /* 0x0000000405048287 */ /* 0x000fe8000e000000 */
[----:B------:R-:W-:Y:S02]  /*5100*/  @!UP0 UIMAD UR7, UR7, UR8, UR4 ;  /* 0x00000008070782a4 */ /* 0x000fe4000f8e0204 */
[----:B------:R-:W-:Y:S02]  /*5110*/  @!UP0 UIADD3 UR9, UPT, UPT, UR10, -UR4, URZ ;  /* 0x800000040a098290 */ /* 0x000fe4000fffe0ff */
[----:B------:R-:W-:Y:S02]  /*5120*/  UIADD3 UR8, UPT, UPT, -UR6, URZ, URZ ;  /* 0x000000ff06087290 */ /* 0x000fe4000fffe1ff */
[----:B------:R-:W-:Y:S02]  /*5130*/  UIADD3 UR4, UPT, UPT, -UR5, URZ, URZ ;  /* 0x000000ff05047290 */ /* 0x000fe4000fffe1ff */
[----:B------:R-:W-:Y:S03]  /*5140*/  @!UP0 UIMAD UR6, UR9, UR45, UR5 ;  /* 0x0000002d090682a4 */ /* 0x000fe6000f8e0205 */
[----:B------:R-:W-:Y:S01]  /*5150*/  @!UP0 UMOV UR5, UR7 ;  /* 0x0000000700058c82 */ /* 0x000fe20008000000 */
[----:B------:R-:W-:Y:S02]  /*5160*/  UIMAD UR7, UR15, UR4, UR14 ;  /* 0x000000040f0772a4 */ /* 0x000fe4000f8e020e */
[----:B------:R-:W-:Y:S02]  /*5170*/  UIMAD UR4, UR50, UR8, UR13 ;  /* 0x00000008320472a4 */ /* 0x000fe4000f8e020d */
[----:B------:R-:W-:Y:S02]  /*5180*/  UIMAD UR14, UR5, UR15, UR7 ;  /* 0x0000000f050e72a4 */ /* 0x000fe4000f8e0207 */
[----:B------:R-:W-:Y:S11]  /*5190*/  UIMAD UR13, UR6, UR50, UR4 ;  /* 0x00000032060d72a4 */ /* 0x000ff6000f8e0204 */
[----:B------:R-:W-:Y:S01]  /*51a0*/  @!UPT UIADD3 URZ, UPT, UPT, URZ, URZ, URZ ;  /* 0x000000fffffff290 */ /* 0x000fe2000fffe0ff */
.L_x_93:
[----:B------:R-:W3:Y:S01]  /*51b0*/  @!UP3 LDCU.128 UR8, c[0x0][0xb10] ;  /* 0x00016200ff08b7ac */ /* 0x000ee20008000c00 */
[C---:B------:R-:W-:Y:S02]  /*51c0*/  ISETP.NE.U32.AND P1, PT, R4.reuse, RZ, PT ;  /* 0x000000ff0400720c */ /* 0x040fe40003f25070 */
[----:B------:R-:W-:Y:S02]  /*51d0*/  ISETP.NE.U32.AND P0, PT, R4, RZ, PT ;  /* 0x000000ff0400720c */ /* 0x000fe40003f05070 */
[C---:B------:R-:W-:Y:S02]  /*51e0*/  ISETP.NE.AND.EX P1, PT, R5.reuse, RZ, PT, P1 ;  /* 0x000000ff0500720c */ /* 0x040fe40003f25310 */
[----:B------:R-:W-:Y:S01]  /*51f0*/  ISETP.NE.AND.EX P0, PT, R5, RZ, PT, P0 ;  /* 0x000000ff0500720c */ /* 0x000fe20003f05300 */
[----:B------:R-:W4:Y:S01]  /*5200*/  @!UP3 LDCU UR5, c[0x0][0xb0c] ;  /* 0x00016180ff05b7ac */ /* 0x000f220008000800 */
[----:B------:R-:W-:Y:S01]  /*5210*/  SHF.L.U32 R9, R15, 0x1f, RZ ;  /* 0x0000001f0f097819 */ /* 0x000fe200000006ff */
[----:B------:R-:W-:Y:S02]  /*5220*/  USHF.L.U32 UR42, UR24, 0x7, URZ ;  /* 0x00000007182a7899 */ /* 0x000fe400080006ff */
[----:B------:R-:W-:Y:S02]  /*5230*/  USHF.L.U32 UR43, UR20, 0x6, URZ ;  /* 0x00000006142b7899 */ /* 0x000fe400080006ff */
[----:B---3--:R-:W-:Y:S07]  /*5240*/  UIMAD.WIDE.U32 UR6, UR14, UR8, URZ ;  /* 0x000000080e0672a5 */ /* 0x008fee000f8e00ff */
[----:B------:R-:W-:Y:S01]  /*5250*/  @!UP3 UMOV UR4, UR7 ;  /* 0x000000070004bc82 */ /* 0x000fe20008000000 */
[----:B----4-:R-:W-:Y:S02]  /*5260*/  @!UP3 UISETP.NE.AND UP0, UPT, UR5, 0x1, UPT ;  /* 0x000000010500b88c */ /* 0x010fe4000bf05270 */
[----:B------:R-:W-:Y:S02]  /*5270*/  @!UP3 USHF.R.U32.HI UR4, URZ, UR9, UR4 ;  /* 0x00000009ff04b299 */ /* 0x000fe40008011604 */
[----:B------:R-:W-:Y:S02]  /*5280*/  UIMAD.WIDE.U32 UR6, UR13, UR11, URZ ;  /* 0x0000000b0d0672a5 */ /* 0x000fe4000f8e00ff */
[----:B------:R-:W-:Y:S02]  /*5290*/  @!UP3 USEL UR8, UR14, UR4, !UP0 ;  /* 0x000000040e08b287 */ /* 0x000fe4000c000000 */
[----:B------:R-:W-:Y:S03]  /*52a0*/  @!UP3 UISETP.NE.AND UP0, UPT, UR10, 0x1, UPT ;  /* 0x000000010a00b88c */ /* 0x000fe6000bf05270 */
[----:B------:R-:W-:Y:S02]  /*52b0*/  @!UP3 UMOV UR6, UR7 ;  /* 0x000000070006bc82 */ /* 0x000fe40008000000 */
[----:B------:R-:W3:Y:S02]  /*52c0*/  @!UP3 LDCU UR4, c[0x0][0xb20] ;  /* 0x00016400ff04b7ac */ /* 0x000ee40008000800 */
[----:B---3--:R-:W-:Y:S04]  /*52d0*/  @!UP3 USHF.R.U32.HI UR6, URZ, UR4, UR6 ;  /* 0x00000004ff06b299 */ /* 0x008fe80008011606 */
[----:B------:R-:W-:Y:S04]  /*52e0*/  @!UP3 USEL UR6, UR13, UR6, !UP0 ;  /* 0x000000060d06b287 */ /* 0x000fe8000c000000 */
[----:B------:R-:W-:Y:S02]  /*52f0*/  @!UP3 UIADD3 UR4, UPT, UPT, -UR8, UR6, URZ ;  /* 0x000000060804b290 */ /* 0x000fe4000fffe1ff */
[----:B------:R-:W-:Y:S02]  /*5300*/  @!UP3 UIADD3 UR6, UPT, UPT, UR8, -UR6, URZ ;  /* 0x800000060806b290 */ /* 0x000fe4000fffe0ff */
[----:B------:R-:W-:Y:S02]  /*5310*/  @!UP3 UIMAD UR14, UR4, UR5, UR14 ;  /* 0x00000005040eb2a4 */ /* 0x000fe4000f8e020e */
[----:B------:R-:W-:Y:S01]  /*5320*/  @!UP3 UIMAD UR13, UR6, UR10, UR13 ;  /* 0x0000000a060db2a4 */ /* 0x000fe2000f8e020d */
[----:B------:R-:W-:Y:S11]  /*5330*/  BRA.U UP2, `(.L_x_94) ;  /* 0x0000000102107547 */ /* 0x000ff6000b800000 */
[----:B------:R-:W-:Y:S04]  /*5340*/  MOV R6, UR54 ;  /* 0x0000003600067c02 */ /* 0x000fe80008000f00 */
[----:B------:R-:W-:Y:S04]  /*5350*/  SHF.L.U32 R6, R6, 0x1f, RZ ;  /* 0x0000001f06067819 */ /* 0x000fe800000006ff */
[----:B------:R-:W3:Y:S02]  /*5360*/  SYNCS.PHASECHK.TRANS64.TRYWAIT P2, [UR21+0xa8], R6 ;  /* 0x0000a806ff0075a7 */ /* 0x000ee40008041115 */
[----:B---3--:R-:W-:Y:S05]  /*5370*/  @!P2 BRA `(.L_x_95) ;  /* 0x000000480070a947 */ /* 0x008fea0003800000 */
.L_x_94:
[----:B------:R-:W-:Y:S05]  /*5380*/  @!P1 BRA `(.L_x_96) ;  /* 0x0000000000309947 */ /* 0x000fea0003800000 */
[----:B------:R-:W-:Y:S01]  /*5390*/  ISETP.NE.U32.AND P1, PT, R2, RZ, PT ;  /* 0x000000ff0200720c */ /* 0x000fe20003f25070 */
[----:B------:R-:W3:Y:S01]  /*53a0*/  LDCU.64 UR4, c[0x0][0x358] ;  /* 0x00006b00ff0477ac */ /* 0x000ee20008000a00 */
[----:B------:R-:W-:Y:S02]  /*53b0*/  IMAD.MOV.U32 R50, RZ, RZ, 0x1 ;  /* 0x00000001ff327424 */ /* 0x000fe400078e00ff */
[----:B------:R-:W-:Y:S11]  /*53c0*/  ISETP.NE.AND.EX P1, PT, R3, RZ, PT, P1 ;  /* 0x000000ff0300720c */ /* 0x000ff60003f25310 */
[----:B------:R-:W-:Y:S02]  /*53d0*/  @!UPT UIADD3 URZ, UPT, UPT, URZ, URZ, URZ ;  /* 0x000000fffffff290 */ /* 0x000fe4000fffe0ff */
[----:B------:R-:W4:Y:S01]  /*53e0*/  @P1 LDC.64 R10, c[0x0][0x888] ;  /* 0x00022200ff0a1b82 */ /* 0x000f220000000a00 */
[----:B-1----:R-:W-:Y:S04]  /*53f0*/  @P1 IMAD R0, R4, UR36, RZ ;  /* 0x0000002404001c24 */ /* 0x002fe8000f8e02ff */
[----:B----4-:R-:W-:Y:S04]  /*5400*/  @P1 IMAD.WIDE R10, R0, 0x4, R10 ;  /* 0x00000004000a1825 */ /* 0x010fe800078e020a */
[----:B------:R-:W-:Y:S01]  /*5410*/  HFMA2 R0, -RZ, RZ, 0, 5.9604644775390625e-08 ;  /* 0x00000001ff007431 */ /* 0x000fe200000001ff */
[----:B---3-5:R3:W5:Y:S04]  /*5420*/  @P1 LDG.E R27, desc[UR4][R10.64] ;  /* 0x000000040a1b1981 */ /* 0x028768000c1e1900 */
[----:B------:R-:W-:Y:S01]  /*5430*/  @!P1 PRMT R50, R0, 0x7610, R50 ;  /* 0x0000761000329816 */ /* 0x000fe20000000032 */
[----:B---3--:R-:W4:Y:S06]  /*5440*/  @!P1 LDC R27, c[0x0][0x880] ;  /* 0x00022000ff1b9b82 */ /* 0x008f2c0000000800 */
.L_x_96:
[----:B----45:R-:W-:Y:S01]  /*5450*/  @!P0 FSETP.EQ.AND P1, PT, R27, RZ, PT ;  /* 0x000000ff1b00820b */ /* 0x030fe20003f22000 */
[----:B------:R-:W-:Y:S01]  /*5460*/  @!UPT UIADD3 URZ, UPT, UPT, URZ, URZ, URZ ;  /* 0x000000fffffff290 */ /* 0x000fe2000fffe0ff */
[----:B------:R-:W-:Y:S11]  /*5470*/  @!P0 BRA `(.L_x_97) ;  /* 0x0000000000188947 */ /* 0x000ff60003800000 */
[----:B------:R-:W-:Y:S02]  /*5480*/  LOP3.LUT P0, RZ, R50, 0xff, RZ, 0xc0, !PT ;  /* 0x000000ff32ff7812 */ /* 0x000fe4000780c0ff */
[----:B------:R-:W-:Y:S04]  /*5490*/  ISETP.NE.U32.AND P1, PT, R2, RZ, PT ;  /* 0x000000ff0200720c */ /* 0x000fe80003f25070 */
[----:B------:R-:W-:Y:S04]  /*54a0*/  ISETP.NE.AND.EX P1, PT, R3, RZ, PT, P1 ;  /* 0x000000ff0300720c */ /* 0x000fe80003f25310 */
[----:B------:R-:W-:Y:S03]  /*54b0*/  PLOP3.LUT P1, PT, P1, PT, PT, 0x8, 0x80 ;  /* 0x000000000080781c */ /* 0x000fe60000f2e170 */
[----:B------:R-:W-:Y:S11]  /*54c0*/  @P0 FSETP.EQ.AND P1, PT, R27, RZ, PT ;  /* 0x000000ff1b00020b */ /* 0x000ff60003f22000 */
[----:B------:R-:W-:Y:S02]  /*54d0*/  @!UPT UIADD3 URZ, UPT, UPT, URZ, URZ, URZ ;  /* 0x000000fffffff290 */ /* 0x000fe4000fffe0ff */
.L_x_97:
[----:B------:R-:W3:Y:S01]  /*54e0*/  SYNCS.PHASECHK.TRANS64.TRYWAIT P2, [UR21+0x80], R9 ;  /* 0x00008009ff0075a7 */ /* 0x000ee20008041115 */
[----:B------:R-:W-:Y:S04]  /*54f0*/  ELECT P0, URZ, PT ;  /* 0x0000000000ff782f */ /* 0x000fe80003800000 */
[----:B------:R-:W-:Y:S11]  /*5500*/  PLOP3.LUT P1, PT, P1, P0, PT, 0xf2, 0x2f ;  /* 0x00000000002f781c */ /* 0x000ff60000f21e72 */
[----:B------:R-:W-:Y:S02]  /*5510*/  @!UPT UIADD3 URZ, UPT, UPT, URZ, URZ, URZ ;  /* 0x000000fffffff290 */ /* 0x000fe4000fffe0ff */
[----:B------:R-:W-:Y:S05]  /*5520*/  @!P1 IADD3 R8, P0, PT, R16, 0x580, RZ ;  /* 0x0000058010089810 */ /* 0x000fea0007f1e0ff */
[----:B-1----:R-:W-:Y:S01]  /*5530*/  @!P1 IMAD.X R6, RZ, RZ, R17, P0 ;  /* 0x000000ffff069224 */ /* 0x002fe200000e0611 */
[----:B---3--:R-:W-:Y:S07]  /*5540*/  @!P2 BRA `(.L_x_98) ;  /* 0x000000480014a947 */ /* 0x008fee0003800000 */
.L_x_192:
[----:B------:R-:W-:Y:S01]  /*5550*/  @!P1 R2UR UR5, R8 ;  /* 0x00000000080592ca */ /* 0x000fe200000e0000 */
[----:B------:R-:W-:Y:S01]  /*5560*/  VOTEU.ALL UP0, P1 ;  /* 0x0000000000ff7886 */ /* 0x000fe20000800000 */
[----:B------:R-:W-:Y:S01]  /*5570*/  @!P1 R2UR UR4, R6 ;  /* 0x00000000060492ca */ /* 0x000fe200000e0000 */
[----:B------:R-:W-:Y:S01]  /*5580*/  UMOV UR16, 0x0 ;  /* 0x0000000000107882 */ /* 0x000fe20000000000 */
[----:B------:R-:W-:Y:S01]  /*5590*/  UMOV UR17, 0x10000000 ;  /* 0x1000000000117882 */ /* 0x000fe20000000000 */
[----:B------:R-:W-:Y:S01]  /*55a0*/  UMOV UR44, UR36 ;  /* 0x00000024002c7c82 */ /* 0x000fe20008000000 */
[----:B------:R-:W-:Y:S01]  /*55b0*/  @!UP0 UIADD3 UR40, UPT, UPT, UR21, 0x200, URZ ;  /* 0x0000020015288890 */ /* 0x000fe2000fffe0ff */
[----:B-1----:R-:W-:Y:S01]  /*55c0*/  @!P1 IMAD.MOV.U32 R0, RZ, RZ, 0x1000 ;  /* 0x00001000ff009424 */ /* 0x002fe200078e00ff */
[----:B------:R-:W-:Y:S01]  /*55d0*/  @!UP0 UIADD3 UR10, UPT, UPT, UR42, 0x40, URZ ;  /* 0x000000402a0a8890 */ /* 0x000fe2000fffe0ff */
[----:B------:R-:W-:Y:S01]  /*55e0*/  @!P1 IADD3 R8, P0, PT, R16, 0x580, RZ ;  /* 0x0000058010089810 */ /* 0x000fe20007f1e0ff */
[----:B------:R-:W-:Y:S01]  /*55f0*/  @!UP0 UIADD3 UR8, UPT, UPT, UR21, 0xa00, URZ ;  /* 0x00000a0015088890 */ /* 0x000fe2000fffe0ff */
[----:B------:R-:W-:Y:S02]  /*5600*/  VOTEU.ALL UP0, P1 ;  /* 0x0000000000ff7886 */ /* 0x000fe40000800000 */
[----:B------:R-:W-:Y:S01]  /*5610*/  IMAD.U32 R10, RZ, RZ, UR5 ;  /* 0x00000005ff0a7e24 */ /* 0x000fe2000f8e00ff */
[----:B------:R-:W-:Y:S01]  /*5620*/  UMOV UR9, UR41 ;  /* 0x0000002900097c82 */ /* 0x000fe20008000000 */
[----:B------:R-:W-:Y:S01]  /*5630*/  IMAD.U32 R11, RZ, RZ, UR4 ;  /* 0x00000004ff0b7e24 */ /* 0x000fe2000f8e00ff */
[----:B------:R-:W-:Y:S01]  /*5640*/  UMOV UR11, UR43 ;  /* 0x0000002b000b7c82 */ /* 0x000fe20008000000 */
[----:B------:R-:W-:Y:S01]  /*5650*/  UMOV UR12, UR36 ;  /* 0x00000024000c7c82 */ /* 0x000fe20008000000 */
[----:B------:R-:W-:Y:S01]  /*5660*/  @!P1 R2UR UR4, R10 ;  /* 0x000000000a0492ca */ /* 0x000fe200000e0000 */
[----:B------:R-:W-:Y:S01]  /*5670*/  UPRMT UR6, UR52, 0x654, UR41 ;  /* 0x0000065434067896 */ /* 0x000fe20008000029 */
[----:B------:R-:W-:Y:S01]  /*5680*/  @!P1 R2UR UR5, R11 ;  /* 0x000000000b0592ca */ /* 0x000fe200000e0000 */
[----:B------:R-:W-:Y:S11]  /*5690*/  @!P1 IMAD.X R6, RZ, RZ, R17, P0 ;  /* 0x000000ffff069224 */ /* 0x000ff600000e0611 */
[----:B------:R-:W-:Y:S01]  /*56a0*/  @!UPT UIADD3 URZ, UPT, UPT, URZ, URZ, URZ ;  /* 0x000000fffffff290 */ /* 0x000fe2000fffe0ff */
[----:B------:R1:W-:Y:S01]  /*56b0*/  @!UP0 UTMALDG.3D [UR40], [UR4], desc[UR16] ;  /* 0x00001028040085b4 */ /* 0x0003e20008011000 */
[----:B------:R-:W-:Y:S05]  /*56c0*/  VOTEU.ALL UP0, P1 ;  /* 0x0000000000ff7886 */ /* 0x000fea0000800000 */
[----:B------:R1:W-:Y:S01]  /*56d0*/  @!UP0 UTMALDG.3D [UR8], [UR4], desc[UR16] ;  /* 0x00001008040085b4 */ /* 0x0003e20008011000 */
[----:B------:R1:W-:Y:S01]  /*56e0*/  @!P1 SYNCS.ARRIVE.TRANS64.RED.A0TR RZ, [UR21+0x60], R0 ;  /* 0x00006000ffff99a7 */ /* 0x0003e20008300415 */
[----:B------:R-:W-:Y:S01]  /*56f0*/  SYNCS.ARRIVE.TRANS64.RED.A1T0 RZ, [UR6], RZ ;  /* 0x000000ffffff79a7 */ /* 0x000fe20008100406 */
[----:B------:R-:W3:Y:S02]  /*5700*/  SYNCS.PHASECHK.TRANS64.TRYWAIT P2, [UR21+0x88], R9 ;  /* 0x00008809ff0075a7 */ /* 0x000ee40008041115 */
[----:B-1-3--:R-:W-:Y:S05]  /*5710*/  @!P2 BRA `(.L_x_99) ;  /* 0x0000004400b8a947 */ /* 0x00afea0003800000 */
.L_x_194:
        /* <DEDUP_REMOVED lines=10> */
[----:B------:R-:W-:Y:S02]  /*57c0*/  @!UP0 UIADD3 UR10, UPT, UPT, UR42, 0x50, URZ ;  /* 0x000000502a0a8890 */ /* 0x000fe4000fffe0ff */
[----:B------:R-:W-:Y:S01]  /*57d0*/  @!UP0 UIADD3 UR8, UPT, UPT, UR21, 0x1a00, URZ ;  /* 0x00001a0015088890 */ /* 0x000fe2000fffe0ff */
[----:B------:R-:W-:Y:S01]  /*57e0*/  IMAD.U32 R10, RZ, RZ, UR5 ;  /* 0x00000005ff0a7e24 */ /* 0x000fe2000f8e00ff */
[----:B------:R-:W-:Y:S01]  /*57f0*/  VOTEU.ALL UP0, P1 ;  /* 0x0000000000ff7886 */ /* 0x000fe20000800000 */
[----:B------:R-:W-:Y:S01]  /*5800*/  IMAD.U32 R11, RZ, RZ, UR4 ;  /* 0x00000004ff0b7e24 */ /* 0x000fe2000f8e00ff */
[----:B------:R-:W-:Y:S01]  /*5810*/  UMOV UR9, UR33 ;  /* 0x0000002100097c82 */ /* 0x000fe20008000000 */
[----:B------:R-:W-:Y:S01]  /*5820*/  UMOV UR11, UR43 ;  /* 0x0000002b000b7c82 */ /* 0x000fe20008000000 */
[----:B------:R-:W-:Y:S01]  /*5830*/  @!P1 R2UR UR4, R10 ;  /* 0x000000000a0492ca */ /* 0x000fe200000e0000 */
[----:B------:R-:W-:Y:S01]  /*5840*/  UMOV UR12, UR36 ;  /* 0x00000024000c7c82 */ /* 0x000fe20008000000 */
[----:B------:R-:W-:Y:S01]  /*5850*/  @!P1 R2UR UR5, R11 ;  /* 0x000000000b0592ca */ /* 0x000fe200000e0000 */
[----:B------:R-:W-:Y:S01]  /*5860*/  UPRMT UR6, UR52, 0x654, UR33 ;  /* 0x0000065434067896 */ /* 0x000fe20008000021 */
[----:B------:R-:W-:Y:S11]  /*5870*/  @!P1 IMAD.X R6, RZ, RZ, R17, P0 ;  /* 0x000000ffff069224 */ /* 0x000ff600000e0611 */
[----:B------:R1:W-:Y:S01]  /*5880*/  @!UP0 UTMALDG.3D [UR32], [UR4], desc[UR16] ;  /* 0x00001020040085b4 */ /* 0x0003e20008011000 */
[----:B------:R-:W-:Y:S05]  /*5890*/  VOTEU.ALL UP0, P1 ;  /* 0x0000000000ff7886 */ /* 0x000fea0000800000 */
[----:B------:R1:W-:Y:S01]  /*58a0*/  @!UP0 UTMALDG.3D [UR8], [UR4], desc[UR16] ;  /* 0x00001008040085b4 */ /* 0x0003e20008011000 */
[----:B------:R1:W-:Y:S01]  /*58b0*/  @!P1 SYNCS.ARRIVE.TRANS64.RED.A0TR RZ, [UR21+0x68], R0 ;  /* 0x00006800ffff99a7 */ /* 0x0003e20008300415 */
[----:B------:R-:W-:Y:S01]  /*58c0*/  SYNCS.ARRIVE.TRANS64.RED.A1T0 RZ, [UR6], RZ ;  /* 0x000000ffffff79a7 */ /* 0x000fe20008100406 */
[----:B------:R-:W3:Y:S02]  /*58d0*/  SYNCS.PHASECHK.TRANS64.TRYWAIT P2, [UR21+0x90], R9 ;  /* 0x00009009ff0075a7 */ /* 0x000ee40008041115 */
[----:B-1-3--:R-:W-:Y:S05]  /*58e0*/  @!P2 BRA `(.L_x_100) ;  /* 0x00000044005ca947 */ /* 0x00afea0003800000 */
.L_x_196:
        /* <DEDUP_REMOVED lines=9> */
[----:B------:R-:W-:Y:S01]  /*5980*/  VIADD R14, R14, 0x1 ;  /* 0x000000010e0e7836 */ /* 0x000fe20000000000 */
        /* <DEDUP_REMOVED lines=10> */
[----:B------:R-:W-:Y:S01]  /*5a30*/  UMOV UR12, UR36 ;  /* 0x00000024000c7c82 */ /* 0x000fe20008000000 */
[----:B------:R-:W-:Y:S11]  /*5a40*/  UPRMT UR6, UR52, 0x654, UR25 ;  /* 0x0000065434067896 */ /* 0x000ff60008000019 */
[----:B------:R1:W-:Y:S01]  /*5a50*/  @!UP0 UTMALDG.3D [UR24], [UR4], desc[UR16] ;  /* 0x00001018040085b4 */ /* 0x0003e20008011000 */
[----:B------:R-:W-:Y:S05]  /*5a60*/  VOTEU.ALL UP0, P1 ;  /* 0x0000000000ff7886 */ /* 0x000fea0000800000 */
[----:B------:R1:W-:Y:S01]  /*5a70*/  @!UP0 UTMALDG.3D [UR8], [UR4], desc[UR16] ;  /* 0x00001008040085b4 */ /* 0x0003e20008011000 */
[----:B------:R1:W-:Y:S01]  /*5a80*/  @!P1 SYNCS.ARRIVE.TRANS64.RED.A0TR RZ, [UR21+0x70], R0 ;  /* 0x00007000ffff99a7 */ /* 0x0003e20008300415 */
[----:B------:R-:W-:Y:S01]  /*5a90*/  SYNCS.ARRIVE.TRANS64.RED.A1T0 RZ, [UR6], RZ ;  /* 0x000000ffffff79a7 */ /* 0x000fe20008100406 */
[----:B------:R-:W3:Y:S02]  /*5aa0*/  SYNCS.PHASECHK.TRANS64.TRYWAIT P0, [UR21+0x98], R9 ;  /* 0x00009809ff0075a7 */ /* 0x000ee40008001115 */
[----:B-1-3--:R-:W-:Y:S05]  /*5ab0*/  @!P0 BRA `(.L_x_101) ;  /* 0x0000004400008947 */ /* 0x00afea0003800000 */
.L_x_198:
[----:B------:R-:W-:Y:S01]  /*5ac0*/  UPLOP3.LUT UP2, UPT, UPT, UPT, UPT, 0x80, 0x8 ;  /* 0x000000000008789c */ /* 0x000fe20003f4f070 */
[----:B------:R-:W-:Y:S01]  /*5ad0*/  @!P1 IADD3 R6, P0, PT, R16, 0x580, RZ ;  /* 0x0000058010069810 */ /* 0x000fe20007f1e0ff */
[----:B------:R-:W-:Y:S01]  /*5ae0*/  UMOV UR6, 0x0 ;  /* 0x0000000000067882 */ /* 0x000fe20000000000 */
[----:B------:R-:W-:Y:S01]  /*5af0*/  UMOV UR7, 0x10000000 ;  /* 0x1000000000077882 */ /* 0x000fe20000000000 */
[----:B------:R-:W-:Y:S01]  /*5b00*/  VOTEU.ALL UP0, P1 ;  /* 0x0000000000ff7886 */ /* 0x000fe20000800000 */
[----:B------:R-:W-:Y:S01]  /*5b10*/  @!P1 R2UR UR5, R6 ;  /* 0x00000000060592ca */ /* 0x000fe200000e0000 */
[----:B-1----:R-:W-:Y:S01]  /*5b20*/  @!P1 IMAD.X R0, RZ, RZ, R17, P0 ;  /* 0x000000ffff009224 */ /* 0x002fe200000e0611 */
[----:B------:R-:W-:Y:S01]  /*5b30*/  UMOV UR19, UR43 ;  /* 0x0000002b00137c82 */ /* 0x000fe20008000000 */
[----:B------:R-:W-:Y:S01]  /*5b40*/  UMOV UR20, UR36 ;  /* 0x0000002400147c82 */ /* 0x000fe20008000000 */
[----:B------:R-:W-:Y:S01]  /*5b50*/  @!UP0 UIADD3 UR18, UPT, UPT, UR42, 0x30, URZ ;  /* 0x000000302a128890 */ /* 0x000fe2000fffe0ff */
[----:B------:R-:W-:Y:S01]  /*5b60*/  R2UR UR24, R52 ;  /* 0x00000000341872ca */ /* 0x000fe200000e0000 */
[----:B------:R-:W-:Y:S01]  /*5b70*/  @!UP0 UIADD3 UR16, UPT, UPT, UR21, 0x3200, URZ ;  /* 0x0000320015108890 */ /* 0x000fe2000fffe0ff */
[----:B------:R-:W-:Y:S01]  /*5b80*/  @!P1 R2UR UR4, R0 ;  /* 0x00000000000492ca */ /* 0x000fe200000e0000 */
[----:B------:R-:W-:Y:S01]  /*5b90*/  @!UP0 UIADD3 UR17, UPT, UPT, UR21, 0x78, URZ ;  /* 0x0000007815118890 */ /* 0x000fe2000fffe0ff */
[----:B------:R-:W-:Y:S01]  /*5ba0*/  ISETP.NE.AND P0, PT, R14, 0x2, PT ;  /* 0x000000020e00780c */ /* 0x000fe20003f05270 */
[----:B------:R-:W-:Y:S01]  /*5bb0*/  @!UP0 UIADD3 UR10, UPT, UPT, UR42, 0x70, URZ ;  /* 0x000000702a0a8890 */ /* 0x000fe2000fffe0ff */
[----:B------:R-:W-:Y:S01]  /*5bc0*/  LOP3.LUT R15, R15, 0x1, RZ, 0x3c, !PT ;  /* 0x000000010f0f7812 */ /* 0x000fe200078e3cff */
[----:B------:R-:W-:Y:S01]  /*5bd0*/  @!UP0 UIADD3 UR8, UPT, UPT, UR21, 0x3a00, URZ ;  /* 0x00003a0015088890 */ /* 0x000fe2000fffe0ff */
[----:B------:R-:W-:Y:S01]  /*5be0*/  IMAD.U32 R8, RZ, RZ, UR5 ;  /* 0x00000005ff087e24 */ /* 0x000fe2000f8e00ff */
[----:B------:R-:W-:Y:S01]  /*5bf0*/  VOTEU.ALL UP0, P1 ;  /* 0x0000000000ff7886 */ /* 0x000fe20000800000 */
[----:B------:R-:W-:Y:S01]  /*5c00*/  UMOV UR11, UR43 ;  /* 0x0000002b000b7c82 */ /* 0x000fe20008000000 */
[----:B------:R-:W-:Y:S01]  /*5c10*/  UMOV UR12, UR36 ;  /* 0x00000024000c7c82 */ /* 0x000fe20008000000 */
[----:B------:R-:W-:Y:S01]  /*5c20*/  UMOV UR9, UR17 ;  /* 0x0000001100097c82 */ /* 0x000fe20008000000 */
[----:B------:R-:W-:Y:S01]  /*5c30*/  SEL R0, RZ, 0x1, P0 ;  /* 0x00000001ff007807 */ /* 0x000fe20000000000 */
[----:B------:R-:W-:Y:S01]  /*5c40*/  UIADD3 UR24, UPT, UPT, UR13, UR24, URZ ;  /* 0x000000180d187290 */ /* 0x000fe2000fffe0ff */
[----:B------:R-:W-:Y:S01]  /*5c50*/  IMAD.U32 R9, RZ, RZ, UR4 ;  /* 0x00000004ff097e24 */ /* 0x000fe2000f8e00ff */
[----:B------:R-:W-:Y:S01]  /*5c60*/  @!P1 R2UR UR4, R8 ;  /* 0x00000000080492ca */ /* 0x000fe200000e0000 */
[----:B------:R-:W-:Y:S01]  /*5c70*/  UMOV UR36, UR29 ;  /* 0x0000001d00247c82 */ /* 0x000fe20008000000 */
[----:B------:R-:W-:Y:S02]  /*5c80*/  LOP3.LUT R13, R13, R0, RZ, 0x3c, !PT ;  /* 0x000000000d0d7212 */ /* 0x000fe400078e3cff */
[----:B------:R-:W-:Y:S02]  /*5c90*/  @!P1 R2UR UR5, R9 ;  /* 0x00000000090592ca */ /* 0x000fe400000e0000 */
[----:B------:R-:W-:Y:S11]  /*5ca0*/  SEL R14, R14, RZ, P0 ;  /* 0x000000ff0e0e7207 */ /* 0x000ff60000000000 */
[----:B------:R1:W-:Y:S01]  /*5cb0*/  @!UP0 UTMALDG.3D [UR16], [UR4], desc[UR6] ;  /* 0x00000610040085b4 */ /* 0x0003e20008011000 */
[----:B------:R-:W-:Y:S05]  /*5cc0*/  VOTEU.ALL UP0, P1 ;  /* 0x0000000000ff7886 */ /* 0x000fea0000800000 */
[----:B------:R3:W-:Y:S01]  /*5cd0*/  @!UP0 UTMALDG.3D [UR8], [UR4], desc[UR6] ;  /* 0x00000608040085b4 */ /* 0x0007e20008011000 */
[----:B------:R3:W-:Y:S01]  /*5ce0*/  @!P1 SYNCS.ARRIVE.TRANS64.RED.A0TR RZ, [UR21+0x78], R7 ;  /* 0x00007807ffff99a7 */ /* 0x0007e20008300415 */
[----:B------:R-:W-:Y:S01]  /*5cf0*/  SYNCS.ARRIVE.TRANS64.RED.A1T0 RZ, [UR37], RZ ;  /* 0x000000ffffff79a7 */ /* 0x000fe20008100425 */
[----:B-1----:R-:W-:Y:S01]  /*5d00*/  UIADD3 UR20, UPT, UPT, UR14, UR63, URZ ;  /* 0x0000003f0e147290 */ /* 0x002fe2000fffe0ff */
[----:B------:R-:W-:Y:S11]  /*5d10*/  BRA.U UP1, `(.L_x_102) ;  /* 0xfffffff101047547 */ /* 0x000ff6000b83ffff */
[----:B------:R-:W-:-:S04]  /*5d20*/  SHF.L.U32 R2, R15, 0x1f, RZ ;  /* 0x0000001f0f027819 */ /* 0x000fc800000006ff */
[----:B------:R-:W1:Y:S02]  /*5d30*/  SYNCS.PHASECHK.TRANS64.TRYWAIT P0, [UR21+0x80], R2 ;  /* 0x00008002ff0075a7 */ /* 0x000e640008001115 */
[----:B-1----:R-:W-:Y:S05]  /*5d40*/  @!P0 BRA `(.L_x_103) ;  /* 0x0000004000748947 */ /* 0x002fea0003800000 */
.L_x_200:
[----:B------:R-:W4:Y:S02]  /*5d50*/  SYNCS.PHASECHK.TRANS64.TRYWAIT P0, [UR21+0x88], R2 ;  /* 0x00008802ff0075a7 */ /* 0x000f240008001115 */
[----:B----4-:R-:W-:Y:S05]  /*5d60*/  @!P0 BRA `(.L_x_104) ;  /* 0x0000004000848947 */ /* 0x010fea0003800000 */
.L_x_202:
[----:B------:R-:W4:Y:S02]  /*5d70*/  SYNCS.PHASECHK.TRANS64.TRYWAIT P0, [UR21+0x90], R2 ;  /* 0x00009002ff0075a7 */ /* 0x000f240008001115 */
[----:B----4-:R-:W-:Y:S05]  /*5d80*/  @!P0 BRA `(.L_x_105) ;  /* 0x0000004000948947 */ /* 0x010fea0003800000 */
.L_x_204:
[----:B-1----:R-:W-:-:S07]  /*5d90*/  MOV R0, UR21 ;  /* 0x0000001500007c02 */ /* 0x002fce0008000f00 */
.L_x_106:
[----:B-1----:R-:W-:-:S04]  /*5da0*/  SHF.L.U32 R2, R15, 0x1f, RZ ;  /* 0x0000001f0f027819 */ /* 0x002fc800000006ff */
[----:B------:R1:W4:Y:S03]  /*5db0*/  SYNCS.PHASECHK.TRANS64.TRYWAIT P0, [R0+URZ+0x98], R2 ;  /* 0x00009802000075a7 */ /* 0x00032600080011ff */
[----:B----4-:R-:W-:Y:S05]  /*5dc0*/  @!P0 NANOSLEEP.SYNCS 0x989680 ;  /* 0x009896800000895d */ /* 0x010fea0003900000 */
[----:B------:R-:W4:Y:S02]  /*5dd0*/  @!P0 SYNCS.PHASECHK.TRANS64 P0, [R0+URZ+0x98], R2 ;  /* 0x00009802000085a7 */ /* 0x000f2400080010ff */
[----:B--234-:R-:W-:Y:S05]  /*5de0*/  @P0 EXIT ;  /* 0x000000000000094d */ /* 0x01cfea0003800000 */
[----:B------:R-:W-:Y:S05]  /*5df0*/  BRA `(.L_x_106) ;  /* 0xfffffffc00e87947 */ /* 0x000fea000383ffff */
.L_x_91:
[----:B------:R-:W-:-:S06]  /*5e00*/  UISETP.GE.AND UP0, UPT, UR22, 0x4, UPT ;  /* 0x000000041600788c */ /* 0x000fcc000bf06270 */
[----:B------:R-:W-:-:S13]  /*5e10*/  PLOP3.LUT P0, PT, PT, PT, UP0, 0x80, 0x8 ;  /* 0x000000000008781c */ /* 0x000fda0003f0f008 */
[----:B-1----:R-:W-:Y:S05]  /*5e20*/  @!P0 EXIT ;  /* 0x000000000000894d */ /* 0x002fea0003800000 */
[----:B------:R-:W-:Y:S01]  /*5e30*/  BAR.SYNC.DEFER_BLOCKING 0x6, 0xa0 ;  /* 0x0182800000007b1d */ /* 0x000fe20000010000 */
[----:B------:R-:W-:Y:S01]  /*5e40*/  IMAD.SHL.U32 R49, R61, 0x10, RZ ;  /* 0x000000103d317824 */ /* 0x000fe200078e00ff */
[----:B------:R-:W-:Y:S01]  /*5e50*/  CS2R R58, SRZ ;  /* 0x00000000003a7805 */ /* 0x000fe2000001ff00 */
[----:B------:R-:W-:Y:S02]  /*5e60*/  IMAD.SHL.U32 R5, R51, 0x200, RZ ;  /* 0x0000020033057824 */ /* 0x000fe400078e00ff */
[----:B------:R-:W-:Y:S01]  /*5e70*/  IMAD.U32 R23, R61, 0x10000, RZ ;  /* 0x000100003d177824 */ /* 0x000fe200078e00ff */
[----:B------:R-:W-:Y:S01]  /*5e80*/  UMOV UR43, 0x400 ;  /* 0x00000400002b7882 */ /* 0x000fe20000000000 */
[----:B------:R-:W-:Y:S01]  /*5e90*/  LOP3.LUT R48, R49, 0x5b0, RZ, 0xc0, !PT ;  /* 0x000005b031307812 */ /* 0x000fe200078ec0ff */
[----:B------:R-:W-:Y:S01]  /*5ea0*/  ULEA UR43, UR52, UR43, 0x18 ;  /* 0x0000002b342b7291 */ /* 0x000fe2000f8ec0ff */
[----:B------:R-:W1:Y:S01]  /*5eb0*/  LDC.64 R44, c[0x0][0x888] ;  /* 0x00022200ff2c7b82 */ /* 0x000e620000000a00 */
[----:B------:R-:W-:Y:S01]  /*5ec0*/  IMAD.SHL.U32 R4, R61, 0x2, RZ ;  /* 0x000000023d047824 */ /* 0x000fe200078e00ff */
[----:B------:R-:W-:Y:S01]  /*5ed0*/  LOP3.LUT R48, R48, 0x200, R5, 0xf8, !PT ;  /* 0x0000020030307812 */ /* 0x000fe200078ef805 */
[----:B------:R-:W-:Y:S01]  /*5ee0*/  IMAD.SHL.U32 R5, R51, 0x200000, RZ ;  /* 0x0020000033057824 */ /* 0x000fe200078e00ff */
[C---:B------:R-:W-:Y:S01]  /*5ef0*/  LOP3.LUT R6, R49.reuse, 0x40, RZ, 0xc0, !PT ;  /* 0x0000004031067812 */ /* 0x040fe200078ec0ff */
[----:B------:R-:W-:Y:S01]  /*5f00*/  UIADD3 UR4, UPT, UPT, UR43, 0x200, URZ ;  /* 0x000002002b047890 */ /* 0x000fe2000fffe0ff */
[----:B------:R-:W-:Y:S01]  /*5f10*/  LOP3.LUT P0, RZ, R49, 0x40, RZ, 0xc0, !PT ;  /* 0x0000004031ff7812 */ /* 0x000fe2000780c0ff */
[----:B------:R-:W-:Y:S01]  /*5f20*/  IMAD.MOV.U32 R60, RZ, RZ, 0x1 ;  /* 0x00000001ff3c7424 */ /* 0x000fe200078e00ff */
[----:B------:R-:W2:Y:S01]  /*5f30*/  LDC.64 R46, c[0x0][0x890] ;  /* 0x00022400ff2e7b82 */ /* 0x000ea20000000a00 */
[----:B------:R-:W-:Y:S01]  /*5f40*/  LOP3.LUT R5, R5, 0x200000, RZ, 0xc0, !PT ;  /* 0x0020000005057812 */ /* 0x000fe200078ec0ff */
[----:B------:R-:W-:Y:S01]  /*5f50*/  IMAD.MOV.U32 R22, RZ, RZ, RZ ;  /* 0x000000ffff167224 */ /* 0x000fe200078e00ff */
[----:B------:R-:W-:Y:S01]  /*5f60*/  LOP3.LUT R4, R6, 0x8, R4, 0xf8, !PT ;  /* 0x0000000806047812 */ /* 0x000fe200078ef804 */
[----:B------:R-:W-:Y:S01]  /*5f70*/  IMAD.MOV.U32 R56, RZ, RZ, RZ ;  /* 0x000000ffff387224 */ /* 0x000fe200078e00ff */
[----:B------:R-:W-:Y:S01]  /*5f80*/  LOP3.LUT R23, R5, 0x400000, R23, 0xf8, !PT ;  /* 0x0040000005177812 */ /* 0x000fe200078ef817 */
[----:B------:R-:W-:Y:S01]  /*5f90*/  IMAD.U32 R53, RZ, RZ, UR4 ;  /* 0x00000004ff357e24 */ /* 0x000fe2000f8e00ff */
[----:B------:R-:W3:Y:S01]  /*5fa0*/  LDS R0, [UR43+0x160] ;  /* 0x0001602bff007984 */ /* 0x000ee20008000800 */
[----:B------:R-:W4:Y:S01]  /*5fb0*/  LDC.64 R42, c[0x0][0x8b0] ;  /* 0x00022c00ff2a7b82 */ /* 0x000f220000000a00 */
[----:B------:R-:W-:Y:S01]  /*5fc0*/  LOP3.LUT R48, R48, R4, RZ, 0xfc, !PT ;  /* 0x0000000430307212 */ /* 0x000fe200078efcff */
[----:B------:R-:W1:Y:S01]  /*5fd0*/  LDCU UR60, c[0x0][0x370] ;  /* 0x00006e00ff3c77ac */ /* 0x000e620008000800 */
[----:B------:R-:W-:Y:S01]  /*5fe0*/  LOP3.LUT R61, R61, 0x60, RZ, 0xc0, !PT ;  /* 0x000000603d3d7812 */ /* 0x000fe200078ec0ff */
[----:B------:R-:W1:Y:S04]  /*5ff0*/  LDCU UR42, c[0x0][0xb0c] ;  /* 0x00016180ff2a77ac */ /* 0x000e680008000800 */
[----:B------:R-:W1:Y:S01]  /*6000*/  LDC.64 R40, c[0x0][0x8a8] ;  /* 0x00022a00ff287b82 */ /* 0x000e620000000a00 */
[----:B------:R-:W1:Y:S01]  /*6010*/  LDCU UR39, c[0x0][0xb30] ;  /* 0x00016600ff2777ac */ /* 0x000e620008000800 */
[----:B------:R-:W1:Y:S01]  /*6020*/  LDCU.64 UR54, c[0x0][0x888] ;  /* 0x00011100ff3677ac */ /* 0x000e620008000a00 */
[----:B------:R-:W1:Y:S01]  /*6030*/  LDCU.64 UR40, c[0x0][0xb28] ;  /* 0x00016500ff2877ac */ /* 0x000e620008000a00 */
[----:B------:R-:W1:Y:S01]  /*6040*/  LDCU.128 UR56, c[0x0][0xb10] ;  /* 0x00016200ff3877ac */ /* 0x000e620008000c00 */
[----:B------:R-:W1:Y:S01]  /*6050*/  LDCU UR53, c[0x0][0x374] ;  /* 0x00006e80ff3577ac */ /* 0x000e620008000800 */
[----:B------:R-:W-:Y:S01]  /*6060*/  UMOV UR47, URZ ;  /* 0x000000ff002f7c82 */ /* 0x000fe20008000000 */
[----:B------:R-:W-:Y:S01]  /*6070*/  UMOV UR46, URZ ;  /* 0x000000ff002e7c82 */ /* 0x000fe20008000000 */
[----:B---3--:R-:W-:Y:S01]  /*6080*/  IMAD.IADD R23, R0, 0x1, R23 ;  /* 0x0000000100177824 */ /* 0x008fe200078e0217 */
[----:B--2---:R-:W-:-:S07]  /*6090*/  P2R R0, PR, RZ, 0x1 ;  /* 0x00000001ff007803 */ /* 0x004fce0000000000 */
.L_x_150:
[----:B------:R-:W-:Y:S02]  /*60a0*/  LEA R3, R56, UR43, 0x3 ;  /* 0x0000002b38037c11 */ /* 0x000fe4000f8e18ff */
[----:B------:R-:W-:Y:S02]  /*60b0*/  SHF.L.U32 R0, R58, 0x1f, RZ ;  /* 0x0000001f3a007819 */ /* 0x000fe400000006ff */
[----:B-1----:R-:W-:Y:S02]  /*60c0*/  LEA R4, R56, UR43, 0x4 ;  /* 0x0000002b38047c11 */ /* 0x002fe4000f8e20ff */
[----:B------:R-:W2:Y:S02]  /*60d0*/  SYNCS.PHASECHK.TRANS64.TRYWAIT P0, [R3+URZ+0xb0], R0 ;  /* 0x0000b000030075a7 */ /* 0x000ea400080011ff */
[----:B--2---:R-:W-:Y:S05]  /*60e0*/  @!P0 BRA `(.L_x_107) ;  /* 0x0000003c00d48947 */ /* 0x004fea0003800000 */
.L_x_205:
[----:B------:R-:W3:Y:S01]  /*60f0*/  LDS.128 R4, [R4+0x140] ;  /* 0x0001400004047984 */ /* 0x000ee20000000c00 */
[----:B------:R-:W-:Y:S01]  /*6100*/  UISETP.GE.AND UP0, UPT, UR45, 0x1, UPT ;  /* 0x000000012d00788c */ /* 0x000fe2000bf06270 */
[----:B------:R-:W-:Y:S01]  /*6110*/  @!PT LDS RZ, [RZ] ;  /* 0x00000000fffff984 */ /* 0x000fe20000000800 */
[----:B------:R-:W-:Y:S01]  /*6120*/  @!PT LDS RZ, [RZ] ;  /* 0x00000000fffff984 */ /* 0x000fe20000000800 */
[----:B------:R-:W-:Y:S01]  /*6130*/  @!PT LDS RZ, [RZ] ;  /* 0x00000000fffff984 */ /* 0x000fe20000000800 */
[----:B------:R-:W-:Y:S01]  /*6140*/  @!PT LDS RZ, [RZ] ;  /* 0x00000000fffff984 */ /* 0x000fe20000000800 */
[----:B------:R1:W-:Y:S06]  /*6150*/  MEMBAR.ALL.CTA ;  /* 0x0000000000007992 */ /* 0x0003ec0000008000 */
[----:B-1----:R-:W1:Y:S01]  /*6160*/  FENCE.VIEW.ASYNC.S ;  /* 0x00000000000073c6 */ /* 0x002e620000000000 */
[----:B---3--:R-:W-:Y:S11]  /*6170*/  LOP3.LUT P0, RZ, R6, 0x1, RZ, 0xc0, !PT ;  /* 0x0000000106ff7812 */ /* 0x008ff6000780c0ff */
[----:B------:R-:W-:Y:S02]  /*6180*/  @!UPT UIADD3 URZ, UPT, UPT, URZ, URZ, URZ ;  /* 0x000000fffffff290 */ /* 0x000fe4000fffe0ff */
[----:B-1----:R-:W-:Y:S01]  /*6190*/  VOTEU.ANY UP1, P0 ;  /* 0x0000000000ff7886 */ /* 0x002fe20000020100 */
[----:B------:R-:W-:Y:S01]  /*61a0*/  PLOP3.LUT P0, PT, PT, PT, UP1, 0x80, 0x8 ;  /* 0x000000000008781c */ /* 0x000fe20003f0f018 */
[----:B------:R-:W-:Y:S11]  /*61b0*/  UP2UR UR62, UPR, URZ, 0x2 ;  /* 0x00000002ff3e7883 */ /* 0x000ff60008000000 */
[----:B------:R-:W-:Y:S01]  /*61c0*/  @!UPT UIADD3 URZ, UPT, UPT, URZ, URZ, URZ ;  /* 0x000000fffffff290 */ /* 0x000fe2000fffe0ff */
[----:B--2---:R-:W-:Y:S02]  /*61d0*/  @P0 SHF.R.U32.HI R0, RZ, 0x10, R5 ;  /* 0x00000010ff000819 */ /* 0x004fe40000011605 */
        /* <DEDUP_REMOVED lines=12> */
[----:B------:R-:W2:Y:S01]  /*62a0*/  LDCU UR12, c[0x0][0xb20] ;  /* 0x00016400ff0c77ac */ /* 0x000ea20008000800 */
[----:B------:R-:W-:Y:S02]  /*62b0*/  UIMAD.WIDE.U32 UR4, UR53, UR59, URZ ;  /* 0x0000003b350472a5 */ /* 0x000fe4000f8e00ff */
[----:B------:R-:W-:Y:S02]  /*62c0*/  UIMAD.WIDE.U32 UR6, UR60, UR56, URZ ;  /* 0x000000383c0672a5 */ /* 0x000fe4000f8e00ff */
[----:B------:R-:W-:Y:S02]  /*62d0*/  UISETP.NE.AND UP0, UPT, UR58, 0x1, UPT ;  /* 0x000000013a00788c */ /* 0x000fe4000bf05270 */
[----:B------:R-:W-:Y:S02]  /*62e0*/  UIMAD.WIDE.U32 UR8, UR37, UR59, URZ ;  /* 0x0000003b250872a5 */ /* 0x000fe4000f8e00ff */
[----:B------:R-:W-:Y:S02]  /*62f0*/  UIMAD.WIDE.U32 UR10, UR38, UR56, URZ ;  /* 0x00000038260a72a5 */ /* 0x000fe4000f8e00ff */
[----:B------:R-:W-:Y:S02]  /*6300*/  UISETP.NE.AND UP1, UPT, UR42, 0x1, UPT ;  /* 0x000000012a00788c */ /* 0x000fe4000bf25270 */
[----:B------:R-:W-:Y:S01]  /*6310*/  UISETP.NE.AND UP2, UPT, UR45, 0x1, UPT ;  /* 0x000000012d00788c */ /* 0x000fe2000bf45270 */
[----:B------:R-:W-:Y:S02]  /*6320*/  UMOV UR4, UR5 ;  /* 0x0000000500047c82 */ /* 0x000fe40008000000 */
[----:B--2---:R-:W-:Y:S03]  /*6330*/  USHF.R.U32.HI UR5, URZ, UR12, UR4 ;  /* 0x0000000cff057299 */ /* 0x004fe60008011604 */
[----:B------:R-:W-:Y:S02]  /*6340*/  UMOV UR4, UR7 ;  /* 0x0000000700047c82 */ /* 0x000fe40008000000 */
[----:B------:R-:W-:Y:S02]  /*6350*/  USHF.R.U32.HI UR7, URZ, UR57, UR4 ;  /* 0x00000039ff077299 */ /* 0x000fe40008011604 */
[----:B------:R-:W-:Y:S02]  /*6360*/  USEL UR4, UR53, UR5, !UP0 ;  /* 0x0000000535047287 */ /* 0x000fe4000c000000 */
[----:B------:R-:W-:Y:S01]  /*6370*/  USEL UR7, UR60, UR7, !UP1 ;  /* 0x000000073c077287 */ /* 0x000fe2000c800000 */
[----:B------:R-:W-:Y:S01]  /*6380*/  UMOV UR5, UR9 ;  /* 0x0000000900057c82 */ /* 0x000fe20008000000 */
[----:B------:R-:W-:Y:S02]  /*6390*/  UIMAD.WIDE.U32 UR8, UR4, UR40, URZ ;  /* 0x00000028040872a5 */ /* 0x000fe4000f8e00ff */
[----:B------:R-:W-:Y:S03]  /*63a0*/  USHF.R.U32.HI UR6, URZ, UR12, UR5 ;  /* 0x0000000cff067299 */ /* 0x000fe60008011605 */
[----:B------:R-:W-:Y:S01]  /*63b0*/  UMOV UR5, UR11 ;  /* 0x0000000b00057c82 */ /* 0x000fe20008000000 */
[----:B------:R-:W-:Y:S02]  /*63c0*/  UIMAD.WIDE.U32 UR10, UR7, UR40, URZ ;  /* 0x00000028070a72a5 */ /* 0x000fe4000f8e00ff */
[----:B------:R-:W-:Y:S02]  /*63d0*/  USHF.R.U32.HI UR12, URZ, UR57, UR5 ;  /* 0x00000039ff0c7299 */ /* 0x000fe40008011605 */
[----:B------:R-:W-:Y:S01]  /*63e0*/  USEL UR6, UR37, UR6, !UP0 ;  /* 0x0000000625067287 */ /* 0x000fe2000c000000 */
[----:B------:R-:W-:Y:S02]  /*63f0*/  UMOV UR5, UR9 ;  /* 0x0000000900057c82 */ /* 0x000fe40008000000 */
[----:B------:R-:W-:Y:S01]  /*6400*/  UMOV UR10, UR11 ;  /* 0x0000000b000a7c82 */ /* 0x000fe20008000000 */
[----:B------:R-:W-:Y:S02]  /*6410*/  @UP2 USHF.R.U32.HI UR4, URZ, UR41, UR5 ;  /* 0x00000029ff042299 */ /* 0x000fe40008011605 */
[----:B------:R-:W-:Y:S02]  /*6420*/  @UP2 USHF.R.U32.HI UR7, URZ, UR41, UR10 ;  /* 0x00000029ff072299 */ /* 0x000fe4000801160a */
[----:B------:R-:W-:Y:S02]  /*6430*/  UIMAD UR4, UR45, UR4, URZ ;  /* 0x000000042d0472a4 */ /* 0x000fe4000f8e02ff */
        /* <DEDUP_REMOVED lines=8> */
[----:B------:R-:W-:Y:S02]  /*64c0*/  USEL UR11, UR6, UR4, !UP2 ;  /* 0x00000004060b7287 */ /* 0x000fe4000d000000 */
[----:B------:R-:W-:Y:S02]  /*64d0*/  UIADD3 UR8, UPT, UPT, -UR5, URZ, URZ ;  /* 0x000000ff05087290 */ /* 0x000fe4000fffe1ff */
[----:B------:R-:W-:Y:S01]  /*64e0*/  UIADD3 UR10, UPT, UPT, -UR11, URZ, URZ ;  /* 0x000000ff0b0a7290 */ /* 0x000fe2000fffe1ff */
[----:B------:R-:W-:Y:S01]  /*64f0*/  @!UP0 UMOV UR4, UR9 ;  /* 0x0000000900048c82 */ /* 0x000fe20008000000 */
[----:B------:R-:W-:Y:S02]  /*6500*/  UIADD3 UR9, UPT, UPT, -UR6, URZ, URZ ;  /* 0x000000ff06097290 */ /* 0x000fe4000fffe1ff */
[----:B------:R-:W-:Y:S02]  /*6510*/  @!UP0 USHF.R.U32.HI UR4, URZ, UR41, UR4 ;  /* 0x00000029ff048299 */ /* 0x000fe40008011604 */
[----:B------:R-:W-:Y:S02]  /*6520*/  UIMAD UR10, UR45, UR10, UR6 ;  /* 0x0000000a2d0a72a4 */ /* 0x000fe4000f8e0206 */
[----:B------:R-:W-:Y:S04]  /*6530*/  @!UP0 USEL UR4, UR5, UR4, !UP2 ;  /* 0x0000000405048287 */ /* 0x000fe8000d000000 */
[----:B------:R-:W-:Y:S02]  /*6540*/  @!UP0 UIMAD UR10, UR7, UR10, UR4 ;  /* 0x0000000a070a82a4 */ /* 0x000fe4000f8e0204 */
[----:B------:R-:W-:Y:S02]  /*6550*/  @!UP0 UIADD3 UR11, UPT, UPT, UR11, -UR4, URZ ;  /* 0x800000040b0b8290 */ /* 0x000fe4000fffe0ff */
[----:B------:R-:W-:Y:S02]  /*6560*/  UIMAD UR7, UR42, UR8, UR38 ;  /* 0x000000082a0772a4 */ /* 0x000fe4000f8e0226 */
[----:B------:R-:W-:Y:S02]  /*6570*/  @!UP0 UIMAD UR6, UR11, UR45, UR5 ;  /* 0x0000002d0b0682a4 */ /* 0x000fe4000f8e0205 */
[----:B------:R-:W-:Y:S01]  /*6580*/  UIMAD UR4, UR58, UR9, UR37 ;  /* 0x000000093a0472a4 */ /* 0x000fe2000f8e0225 */
[----:B------:R-:W-:Y:S02]  /*6590*/  @!UP0 UMOV UR5, UR10 ;  /* 0x0000000a00058c82 */ /* 0x000fe40008000000 */
[----:B------:R-:W-:Y:S02]  /*65a0*/  UIMAD UR38, UR5, UR42, UR7 ;  /* 0x0000002a052672a4 */ /* 0x000fe4000f8e0207 */
[----:B------:R-:W-:Y:S11]  /*65b0*/  UIMAD UR37, UR6, UR58, UR4 ;  /* 0x0000003a062572a4 */ /* 0x000ff6000f8e0204 */
[----:B------:R-:W-:Y:S01]  /*65c0*/  @!UPT UIADD3 URZ, UPT, UPT, URZ, URZ, URZ ;  /* 0x000000fffffff290 */ /* 0x000fe2000fffe0ff */
.L_x_108:
[----:B------:R-:W-:Y:S01]  /*65d0*/  UISETP.NE.AND UP0, UPT, UR39, 0x1, UPT ;  /* 0x000000012700788c */ /* 0x000fe2000bf05270 */
[----:B------:R-:W-:Y:S01]  /*65e0*/  LOP3.LUT P0, RZ, R53, 0x90, RZ, 0xc0, !PT ;  /* 0x0000009035ff7812 */ /* 0x000fe2000780c0ff */
[----:B------:R-:W-:Y:S01]  /*65f0*/  USHF.L.U32 UR50, UR20, 0x6, URZ ;  /* 0x0000000614327899 */ /* 0x000fe200080006ff */
[----:B------:R-:W-:Y:S01]  /*6600*/  BSSY.RECONVERGENT B6, `(.L_x_109) ;  /* 0x0000034000067945 */ /* 0x000fe20003800200 */
[----:B------:R-:W-:Y:S01]  /*6610*/  USHF.L.U32 UR49, UR24, 0x7, URZ ;  /* 0x0000000718317899 */ /* 0x000fe200080006ff */
[----:B------:R-:W-:Y:S06]  /*6620*/  IADD3 R56, PT, PT, R56, 0x1, RZ ;  /* 0x0000000138387810 */ /* 0x000fec0007ffe0ff */
[----:B------:R-:W2:Y:S01]  /*6630*/  @!UP0 LDCU.128 UR12, c[0x0][0xb10] ;  /* 0x00016200ff0c87ac */ /* 0x000ea20008000c00 */
[----:B------:R-:W3:Y:S01]  /*6640*/  @!UP0 LDCU UR5, c[0x0][0xb0c] ;  /* 0x00016180ff0587ac */ /* 0x000ee20008000800 */
[----:B------:R-:W4:Y:S01]  /*6650*/  @!UP0 LDCU UR10, c[0x0][0xb20] ;  /* 0x00016400ff0a87ac */ /* 0x000f220008000800 */
[----:B--2---:R-:W-:Y:S02]  /*6660*/  UIMAD.WIDE.U32 UR8, UR38, UR12, URZ ;  /* 0x0000000c260872a5 */ /* 0x004fe4000f8e00ff */
[----:B------:R-:W-:Y:S02]  /*6670*/  UIMAD.WIDE.U32 UR6, UR37, UR15, URZ ;  /* 0x0000000f250672a5 */ /* 0x000fe4000f8e00ff */
[----:B------:R-:W-:Y:S03]  /*6680*/  @!UP0 UISETP.NE.AND UP1, UPT, UR14, 0x1, UPT ;  /* 0x000000010e00888c */ /* 0x000fe6000bf25270 */
[----:B------:R-:W-:Y:S01]  /*6690*/  @!UP0 UMOV UR4, UR9 ;  /* 0x0000000900048c82 */ /* 0x000fe20008000000 */
[----:B---3--:R-:W-:Y:S02]  /*66a0*/  @!UP0 UISETP.NE.AND UP2, UPT, UR5, 0x1, UPT ;  /* 0x000000010500888c */ /* 0x008fe4000bf45270 */
[----:B------:R-:W-:Y:S01]  /*66b0*/  @!UP0 USHF.R.U32.HI UR4, URZ, UR13, UR4 ;  /* 0x0000000dff048299 */ /* 0x000fe20008011604 */
[----:B------:R-:W-:Y:S02]  /*66c0*/  @!UP0 UMOV UR6, UR7 ;  /* 0x0000000700068c82 */ /* 0x000fe40008000000 */
[----:B----4-:R-:W-:Y:S02]  /*66d0*/  @!UP0 USHF.R.U32.HI UR6, URZ, UR10, UR6 ;  /* 0x0000000aff068299 */ /* 0x010fe40008011606 */
[----:B------:R-:W-:Y:S02]  /*66e0*/  @!UP0 USEL UR7, UR38, UR4, !UP2 ;  /* 0x0000000426078287 */ /* 0x000fe4000d000000 */
[----:B------:R-:W-:Y:S04]  /*66f0*/  @!UP0 USEL UR6, UR37, UR6, !UP1 ;  /* 0x0000000625068287 */ /* 0x000fe8000c800000 */
[----:B------:R-:W-:Y:S02]  /*6700*/  @!UP0 UIADD3 UR4, UPT, UPT, -UR7, UR6, URZ ;  /* 0x0000000607048290 */ /* 0x000fe4000fffe1ff */
[----:B------:R-:W-:Y:S02]  /*6710*/  @!UP0 UIADD3 UR6, UPT, UPT, UR7, -UR6, URZ ;  /* 0x8000000607068290 */ /* 0x000fe4000fffe0ff */
[----:B------:R-:W-:Y:S02]  /*6720*/  @!UP0 UIMAD UR38, UR4, UR5, UR38 ;  /* 0x00000005042682a4 */ /* 0x000fe4000f8e0226 */
[----:B------:R-:W-:Y:S01]  /*6730*/  @!UP0 UIMAD UR37, UR6, UR14, UR37 ;  /* 0x0000000e062582a4 */ /* 0x000fe2000f8e0225 */
[----:B------:R-:W-:Y:S11]  /*6740*/  @!P0 BRA `(.L_x_110) ;  /* 0x00000000007c8947 */ /* 0x000ff60003800000 */
[----:B------:R-:W2:Y:S01]  /*6750*/  LDCU.64 UR8, c[0x4][0x80] ;  /* 0x01001000ff0877ac */ /* 0x000ea20008000a00 */
[----:B------:R-:W-:Y:S01]  /*6760*/  MOV R2, 0x0 ;  /* 0x0000000000027802 */ /* 0x000fe20000000f00 */
[----:B------:R-:W-:Y:S02]  /*6770*/  HFMA2 R12, -RZ, RZ, 0, 5.9604644775390625e-08 ;  /* 0x00000001ff0c7431 */ /* 0x000fe400000001ff */
[----:B------:R-:W-:Y:S01]  /*6780*/  IMAD.MOV.U32 R8, RZ, RZ, 0x70 ;  /* 0x00000070ff087424 */ /* 0x000fe200078e00ff */
[----:B------:R3:W4:Y:S01]  /*6790*/  LDC.64 R14, c[0x4][R2] ;  /* 0x01000000020e7b82 */ /* 0x0007220000000a00 */
[----:B------:R-:W1:Y:S01]  /*67a0*/  LDCU.64 UR6, c[0x4][0x88] ;  /* 0x01001100ff0677ac */ /* 0x000e620008000a00 */
[----:B------:R-:W-:Y:S01]  /*67b0*/  IMAD.MOV.U32 R13, RZ, RZ, RZ ;  /* 0x000000ffff0d7224 */ /* 0x000fe200078e00ff */
[----:B------:R-:W1:Y:S01]  /*67c0*/  LDCU.64 UR4, c[0x4][0x8] ;  /* 0x01000100ff0477ac */ /* 0x000e620008000a00 */
[----:B--2---:R-:W-:Y:S01]  /*67d0*/  MOV R5, UR9 ;  /* 0x0000000900057c02 */ /* 0x004fe20008000f00 */
[----:B------:R-:W-:Y:S01]  /*67e0*/  IMAD.U32 R4, RZ, RZ, UR8 ;  /* 0x00000008ff047e24 */ /* 0x000fe2000f8e00ff */
[----:B-1----:R-:W-:Y:S01]  /*67f0*/  MOV R7, UR7 ;  /* 0x0000000700077c02 */ /* 0x002fe20008000f00 */
[----:B------:R-:W-:Y:S01]  /*6800*/  IMAD.U32 R6, RZ, RZ, UR6 ;  /* 0x00000006ff067e24 */ /* 0x000fe2000f8e00ff */
[----:B------:R-:W-:Y:S01]  /*6810*/  MOV R11, UR5 ;  /* 0x00000005000b7c02 */ /* 0x000fe20008000f00 */
[----:B------:R-:W-:Y:S02]  /*6820*/  IMAD.U32 R10, RZ, RZ, UR4 ;  /* 0x00000004ff0a7e24 */ /* 0x000fe4000f8e00ff */
[----:B------:R-:W-:Y:S07]  /*6830*/  LEPC R20, `(.L_x_111) ;  /* 0x000000001014794e */ /* 0x000fee0000000000 */
[----:B---345:R-:W-:Y:S05]  /*6840*/  CALL.ABS.NOINC R14 ;  /* 0x000000000e007343 */ /* 0x038fea0003c00000 */
.L_x_111:
[----:B------:R-:W1:Y:S01]  /*6850*/  LDCU.64 UR8, c[0x4][0x80] ;  /* 0x01001000ff0877ac */ /* 0x000e620008000a00 */
[----:B------:R-:W2:Y:S01]  /*6860*/  LDC.64 R2, c[0x4][R2] ;  /* 0x0100000002027b82 */ /* 0x000ea20000000a00 */
[----:B------:R-:W-:Y:S02]  /*6870*/  HFMA2 R12, -RZ, RZ, 0, 5.9604644775390625e-08 ;  /* 0x00000001ff0c7431 */ /* 0x000fe400000001ff */
[----:B------:R-:W-:Y:S02]  /*6880*/  IMAD.MOV.U32 R8, RZ, RZ, 0x70 ;  /* 0x00000070ff087424 */ /* 0x000fe400078e00ff */
[----:B------:R-:W-:Y:S01]  /*6890*/  IMAD.MOV.U32 R13, RZ, RZ, RZ ;  /* 0x000000ffff0d7224 */ /* 0x000fe200078e00ff */
[----:B------:R-:W3:Y:S01]  /*68a0*/  LDCU.64 UR6, c[0x4][0x88] ;  /* 0x01001100ff0677ac */ /* 0x000ee20008000a00 */
[----:B------:R-:W4:Y:S01]  /*68b0*/  LDCU.64 UR4, c[0x4][0x8] ;  /* 0x01000100ff0477ac */ /* 0x000f220008000a00 */
[----:B-1----:R-:W-:Y:S02]  /*68c0*/  MOV R4, UR8 ;  /* 0x0000000800047c02 */ /* 0x002fe40008000f00 */
[----:B------:R-:W-:Y:S02]  /*68d0*/  MOV R5, UR9 ;  /* 0x0000000900057c02 */ /* 0x000fe40008000f00 */
[----:B---3--:R-:W-:Y:S01]  /*68e0*/  MOV R7, UR7 ;  /* 0x0000000700077c02 */ /* 0x008fe20008000f00 */
[----:B------:R-:W-:Y:S01]  /*68f0*/  IMAD.U32 R6, RZ, RZ, UR6 ;  /* 0x00000006ff067e24 */ /* 0x000fe2000f8e00ff */
[----:B----4-:R-:W-:Y:S01]  /*6900*/  MOV R11, UR5 ;  /* 0x00000005000b7c02 */ /* 0x010fe20008000f00 */
[----:B------:R-:W-:Y:S02]  /*6910*/  IMAD.U32 R10, RZ, RZ, UR4 ;  /* 0x00000004ff0a7e24 */ /* 0x000fe4000f8e00ff */
[----:B------:R-:W-:Y:S07]  /*6920*/  LEPC R20, `(.L_x_110) ;  /* 0x000000001014794e */ /* 0x000fee0000000000 */
[----:B--2---:R-:W-:Y:S05]  /*6930*/  CALL.ABS.NOINC R2 ;  /* 0x0000000002007343 */ /* 0x004fea0003c00000 */
.L_x_110:
[----:B------:R-:W-:Y:S05]  /*6940*/  BSYNC.RECONVERGENT B6 ;  /* 0x0000000000067941 */ /* 0x000fea0003800200 */
.L_x_109:
[----:B------:R-:W-:Y:S02]  /*6950*/  ISETP.NE.U32.AND P0, PT, RZ, UR54, PT ;  /* 0x00000036ff007c0c */ /* 0x000fe4000bf05070 */
[C---:B------:R-:W-:Y:S02]  /*6960*/  ISETP.NE.U32.AND P1, PT, R46.reuse, RZ, PT ;  /* 0x000000ff2e00720c */ /* 0x040fe40003f25070 */
[----:B------:R-:W-:Y:S02]  /*6970*/  ISETP.NE.U32.AND P4, PT, R46, RZ, PT ;  /* 0x000000ff2e00720c */ /* 0x000fe40003f85070 */
[----:B------:R-:W-:Y:S02]  /*6980*/  ISETP.NE.AND.EX P0, PT, RZ, UR55, PT, P0 ;  /* 0x00000037ff007c0c */ /* 0x000fe4000bf05300 */
[C---:B------:R-:W-:Y:S02]  /*6990*/  ISETP.NE.AND.EX P1, PT, R47.reuse, RZ, PT, P1 ;  /* 0x000000ff2f00720c */ /* 0x040fe40003f25310 */
[----:B------:R-:W-:Y:S02]  /*69a0*/  ISETP.NE.AND.EX P4, PT, R47, RZ, P0, P4 ;  /* 0x000000ff2f00720c */ /* 0x000fe40000785340 */
[----:B------:R-:W-:Y:S02]  /*69b0*/  ISETP.NE.U32.AND P5, PT, R42, RZ, PT ;  /* 0x000000ff2a00720c */ /* 0x000fe40003fa5070 */
[----:B------:R-:W-:Y:S02]  /*69c0*/  ISETP.NE.U32.AND P3, PT, RZ, UR54, PT ;  /* 0x00000036ff007c0c */ /* 0x000fe4000bf65070 */
[----:B------:R-:W-:Y:S02]  /*69d0*/  PLOP3.LUT P2, PT, PT, PT, PT, 0x8, 0x80 ;  /* 0x000000000080781c */ /* 0x000fe40003f4e170 */
[----:B------:R-:W-:Y:S02]  /*69e0*/  ISETP.NE.AND.EX P5, PT, R43, RZ, PT, P5 ;  /* 0x000000ff2b00720c */ /* 0x000fe40003fa5350 */
[----:B------:R-:W-:Y:S03]  /*69f0*/  ISETP.NE.AND.EX P3, PT, RZ, UR55, PT, P3 ;  /* 0x00000037ff007c0c */ /* 0x000fe6000bf65330 */
[----:B------:R-:W-:Y:S01]  /*6a00*/  @!P4 PLOP3.LUT P2, PT, P1, PT, PT, 0x80, 0x8 ;  /* 0x000000000008c81c */ /* 0x000fe20000f4f070 */
[----:B------:R-:W-:Y:S01]  /*6a10*/  @!UPT UIADD3 URZ, UPT, UPT, URZ, URZ, URZ ;  /* 0x000000fffffff290 */ /* 0x000fe2000fffe0ff */
[----:B------:R-:W-:Y:S11]  /*6a20*/  @!P1 BRA `(.L_x_112) ;  /* 0x0000000000309947 */ /* 0x000ff60003800000 */
[----:B------:R-:W-:Y:S01]  /*6a30*/  ISETP.NE.U32.AND P0, PT, R44, RZ, PT ;  /* 0x000000ff2c00720c */ /* 0x000fe20003f05070 */
[----:B------:R-:W2:Y:S01]  /*6a40*/  LDCU.64 UR4, c[0x0][0x358] ;  /* 0x00006b00ff0477ac */ /* 0x000ea20008000a00 */
[----:B------:R-:W-:Y:S02]  /*6a50*/  IMAD.MOV.U32 R50, RZ, RZ, 0x1 ;  /* 0x00000001ff327424 */ /* 0x000fe400078e00ff */
[----:B------:R-:W-:Y:S11]  /*6a60*/  ISETP.NE.AND.EX P0, PT, R45, RZ, PT, P0 ;  /* 0x000000ff2d00720c */ /* 0x000ff60003f05300 */
[----:B------:R-:W-:Y:S02]  /*6a70*/  @!UPT UIADD3 URZ, UPT, UPT, URZ, URZ, URZ ;  /* 0x000000fffffff290 */ /* 0x000fe4000fffe0ff */
[----:B------:R-:W3:Y:S01]  /*6a80*/  @P0 LDC.64 R2, c[0x0][0x888] ;  /* 0x00022200ff020b82 */ /* 0x000ee20000000a00 */
[----:B-1----:R-:W-:Y:S04]  /*6a90*/  @P0 IMAD R0, R46, UR36, RZ ;  /* 0x000000242e000c24 */ /* 0x002fe8000f8e02ff */
[----:B---3--:R-:W-:Y:S04]  /*6aa0*/  @P0 IMAD.WIDE R2, R0, 0x4, R2 ;  /* 0x0000000400020825 */ /* 0x008fe800078e0202 */
[----:B------:R-:W-:Y:S01]  /*6ab0*/  HFMA2 R0, -RZ, RZ, 0, 5.9604644775390625e-08 ;  /* 0x00000001ff007431 */ /* 0x000fe200000001ff */
[----:B--2--5:R2:W5:Y:S04]  /*6ac0*/  @P0 LDG.E R27, desc[UR4][R2.64] ;  /* 0x00000004021b0981 */ /* 0x024568000c1e1900 */
[----:B------:R-:W-:Y:S01]  /*6ad0*/  @!P0 PRMT R50, R0, 0x7610, R50 ;  /* 0x0000761000328816 */ /* 0x000fe20000000032 */
[----:B--2---:R-:W3:Y:S06]  /*6ae0*/  @!P0 LDC R27, c[0x0][0x880] ;  /* 0x00022000ff1b8b82 */ /* 0x004eec0000000800 */
.L_x_112:
[----:B------:R-:W-:Y:S05]  /*6af0*/  @!P5 BRA `(.L_x_113) ;  /* 0x000000000024d947 */ /* 0x000fea0003800000 */
[----:B------:R-:W-:Y:S01]  /*6b00*/  ISETP.NE.U32.AND P0, PT, R40, RZ, PT ;  /* 0x000000ff2800720c */ /* 0x000fe20003f05070 */
[----:B------:R-:W2:Y:S03]  /*6b10*/  LDCU.64 UR4, c[0x0][0x358] ;  /* 0x00006b00ff0477ac */ /* 0x000ea60008000a00 */
[----:B------:R-:W-:Y:S11]  /*6b20*/  ISETP.NE.AND.EX P0, PT, R41, RZ, PT, P0 ;  /* 0x000000ff2900720c */ /* 0x000ff60003f05300 */
[----:B------:R-:W-:Y:S02]  /*6b30*/  @!UPT UIADD3 URZ, UPT, UPT, URZ, URZ, URZ ;  /* 0x000000fffffff290 */ /* 0x000fe4000fffe0ff */
[----:B------:R-:W4:Y:S01]  /*6b40*/  @P0 LDC.64 R2, c[0x0][0x8a8] ;  /* 0x00022a00ff020b82 */ /* 0x000f220000000a00 */
[----:B-1----:R-:W-:Y:S04]  /*6b50*/  @P0 IMAD R0, R42, UR36, RZ ;  /* 0x000000242a000c24 */ /* 0x002fe8000f8e02ff */
[----:B----4-:R-:W-:Y:S05]  /*6b60*/  @P0 IMAD.WIDE R2, R0, 0x4, R2 ;  /* 0x0000000400020825 */ /* 0x010fea00078e0202 */
[----:B--2--5:R2:W5:Y:S02]  /*6b70*/  @P0 LDG.E R24, desc[UR4][R2.64] ;  /* 0x0000000402180981 */ /* 0x024564000c1e1900 */
[----:B--2---:R-:W4:Y:S02]  /*6b80*/  @!P0 LDC R24, c[0x0][0x8a0] ;  /* 0x00022800ff188b82 */ /* 0x004f240000000800 */
.L_x_113:
[----:B---3-5:R-:W-:Y:S01]  /*6b90*/  FSETP.NEU.AND P0, PT, R27, RZ, PT ;  /* 0x000000ff1b00720b */ /* 0x028fe20003f0d000 */
[----:B------:R-:W-:Y:S01]  /*6ba0*/  IMAD.SHL.U32 R57, R48, 0x2, RZ ;  /* 0x0000000230397824 */ /* 0x000fe200078e00ff */
[----:B------:R-:W-:Y:S01]  /*6bb0*/  SEL R3, RZ, 0xffffffff, P3 ;  /* 0xffffffffff037807 */ /* 0x000fe20001800000 */
[----:B------:R-:W-:Y:S01]  /*6bc0*/  BSSY B1, `(.L_x_114) ;  /* 0x0000033000017945 */ /* 0x000fe20003800000 */
[----:B------:R-:W-:Y:S01]  /*6bd0*/  @!P4 LOP3.LUT P3, RZ, R50, 0xff, RZ, 0xc0, !PT ;  /* 0x000000ff32ffc812 */ /* 0x000fe2000786c0ff */
[----:B------:R-:W-:Y:S01]  /*6be0*/  IMAD.MOV.U32 R64, RZ, RZ, 0x1 ;  /* 0x00000001ff407424 */ /* 0x000fe200078e00ff */
[----:B-1----:R-:W-:Y:S01]  /*6bf0*/  @!P4 SEL R0, RZ, 0xffffffff, P0 ;  /* 0xffffffffff00c807 */ /* 0x002fe20000000000 */
[----:B------:R-:W-:Y:S01]  /*6c00*/  IMAD R25, R22, 0x40, R23 ;  /* 0x0000004016197824 */ /* 0x000fe200078e0217 */
[----:B------:R-:W-:Y:S01]  /*6c10*/  LOP3.LUT R60, R60, 0x1, RZ, 0x3c, !PT ;  /* 0x000000013c3c7812 */ /* 0x000fe200078e3cff */
[----:B------:R-:W-:Y:S01]  /*6c20*/  IMAD.MOV.U32 R26, RZ, RZ, RZ ;  /* 0x000000ffff1a7224 */ /* 0x000fe200078e00ff */
[----:B------:R-:W-:Y:S02]  /*6c30*/  @P2 SEL R0, R3, R0, !P3 ;  /* 0x0000000003002207 */ /* 0x000fe40005800000 */
[----:B------:R-:W-:Y:S02]  /*6c40*/  CS2R R38, SRZ ;  /* 0x0000000000267805 */ /* 0x000fe4000001ff00 */
[----:B------:R-:W-:Y:S02]  /*6c50*/  LEA R54, R22, UR43, 0x3 ;  /* 0x0000002b16367c11 */ /* 0x000fe4000f8e18ff */
[----:B------:R-:W-:Y:S02]  /*6c60*/  CS2R R36, SRZ ;  /* 0x0000000000247805 */ /* 0x000fe4000001ff00 */
[----:B------:R-:W-:Y:S02]  /*6c70*/  @!P4 LOP3.LUT R0, R0, 0x1, RZ, 0xc0, !PT ;  /* 0x000000010000c812 */ /* 0x000fe400078ec0ff */
[----:B------:R-:W-:Y:S02]  /*6c80*/  CS2R R30, SRZ ;  /* 0x00000000001e7805 */ /* 0x000fe4000001ff00 */
[----:B------:R-:W-:Y:S02]  /*6c90*/  SEL R2, RZ, 0xffffffff, P0 ;  /* 0xffffffffff027807 */ /* 0x000fe40000000000 */
[----:B------:R-:W-:Y:S02]  /*6ca0*/  CS2R R28, SRZ ;  /* 0x00000000001c7805 */ /* 0x000fe4000001ff00 */
[----:B------:R-:W-:Y:S01]  /*6cb0*/  ISETP.NE.U32.OR P6, PT, R0, 0x1, P4 ;  /* 0x000000010000780c */ /* 0x000fe200027c5470 */
[----:B------:R-:W-:Y:S01]  /*6cc0*/  VIADD R63, R57, UR43 ;  /* 0x0000002b393f7c36 */ /* 0x000fe20008000000 */
[----:B------:R-:W-:Y:S02]  /*6cd0*/  LOP3.LUT P4, R55, R50, 0xff, RZ, 0xc0, !PT ;  /* 0x000000ff32377812 */ /* 0x000fe4000788c0ff */
[----:B------:R-:W-:Y:S02]  /*6ce0*/  P2R R62, PR, RZ, 0x40 ;  /* 0x00000040ff3e7803 */ /* 0x000fe40000000000 */
[----:B------:R-:W-:Y:S04]  /*6cf0*/  @P1 SEL R2, R3, R2, !P4 ;  /* 0x0000000203021207 */ /* 0x000fe80006000000 */
[----:B------:R-:W-:Y:S03]  /*6d00*/  LOP3.LUT R2, R2, 0x1, RZ, 0xc0, !PT ;  /* 0x0000000102027812 */ /* 0x000fe600078ec0ff */
[----:B------:R-:W-:Y:S02]  /*6d10*/  @P6 SHF.L.U32 R0, R60, 0x1f, RZ ;  /* 0x0000001f3c006819 */ /* 0x000fe400000006ff */
[----:B------:R-:W-:Y:S02]  /*6d20*/  ISETP.NE.U32.AND P5, PT, R2, 0x1, PT ;  /* 0x000000010200780c */ /* 0x000fe40003fa5070 */
[----:B------:R1:W2:Y:S02]  /*6d30*/  @P6 SYNCS.PHASECHK.TRANS64.TRYWAIT P3, [UR43+0x60], R0 ;  /* 0x00006000ff0065a7 */ /* 0x0002a4000806112b */
[----:B------:R-:W-:Y:S02]  /*6d40*/  P2R R65, PR, RZ, 0x20 ;  /* 0x00000020ff417803 */ /* 0x000fe40000000000 */
[----:B-1----:R-:W-:Y:S04]  /*6d50*/  SHF.L.U32 R0, R59, 0x1f, RZ ;  /* 0x0000001f3b007819 */ /* 0x002fe800000006ff */
[----:B------:R1:W3:Y:S01]  /*6d60*/  SYNCS.PHASECHK.TRANS64.TRYWAIT P2, [R54+URZ+0xd0], R0 ;  /* 0x0000d000360075a7 */ /* 0x0002e200080411ff */
[----:B--2---:R-:W-:Y:S01]  /*6d70*/  @P6 SEL R64, RZ, 0x1, !P3 ;  /* 0x00000001ff406807 */ /* 0x004fe20005800000 */
[----:B-1----:R-:W-:Y:S06]  /*6d80*/  @!P6 BRA `(.L_x_115) ;  /* 0x000000000058e947 */ /* 0x002fec0003800000 */
[----:B------:R-:W-:Y:S01]  /*6d90*/  VIADD R2, R63, 0x200 ;  /* 0x000002003f027836 */ /* 0x000fe20000000000 */
[----:B------:R-:W-:Y:S01]  /*6da0*/  LOP3.LUT P6, RZ, R49, 0x40, RZ, 0xc0, !PT ;  /* 0x0000004031ff7812 */ /* 0x000fe200078cc0ff */
[----:B------:R-:W-:Y:S01]  /*6db0*/  BSSY B0, `(.L_x_116) ;  /* 0x000000e000007945 */ /* 0x000fe20003800000 */
[----:B------:R-:W-:Y:S01]  /*6dc0*/  ISETP.NE.AND P1, PT, R64, RZ, PT ;  /* 0x000000ff4000720c */ /* 0x000fe20003f25270 */
[----:B------:R-:W-:Y:S01]  /*6dd0*/  @P5 VIADD R4, R63, 0x210 ;  /* 0x000002103f045836 */ /* 0x000fe20000000000 */
[----:B------:R-:W-:Y:S01]  /*6de0*/  PLOP3.LUT P0, PT, PT, PT, PT, 0x8, 0x80 ;  /* 0x000000000080781c */ /* 0x000fe20003f0e170 */
[----:B------:R-:W-:Y:S01]  /*6df0*/  IMAD.MOV.U32 R39, RZ, RZ, RZ ;  /* 0x000000ffff277224 */ /* 0x000fe200078e00ff */
[----:B------:R-:W-:Y:S02]  /*6e00*/  @P5 PLOP3.LUT P0, PT, P6, PT, PT, 0x80, 0x8 ;  /* 0x000000000008581c */ /* 0x000fe4000370f070 */
[----:B------:R-:W-:Y:S02]  /*6e10*/  CS2R R36, SRZ ;  /* 0x0000000000247805 */ /* 0x000fe4000001ff00 */
[----:B------:R-:W-:Y:S02]  /*6e20*/  CS2R R30, SRZ ;  /* 0x00000000001e7805 */ /* 0x000fe4000001ff00 */
[----:B------:R-:W-:Y:S07]  /*6e30*/  CS2R R28, SRZ ;  /* 0x00000000001c7805 */ /* 0x000fee000001ff00 */
[----:B------:R-:W-:Y:S01]  /*6e40*/  @P0 VIADD R4, R2, 0xfffffff0 ;  /* 0xfffffff002040836 */ /* 0x000fe20000000000 */
[----:B------:R-:W-:Y:S06]  /*6e50*/  @P1 BRA `(.L_x_117) ;  /* 0x00000000000c1947 */ /* 0x000fec0003800000 */
[----:B------:R-:W-:Y:S04]  /*6e60*/  SHF.L.U32 R3, R60, 0x1f, RZ ;  /* 0x0000001f3c037819 */ /* 0x000fe800000006ff */
[----:B------:R-:W1:Y:S02]  /*6e70*/  SYNCS.PHASECHK.TRANS64.TRYWAIT P0, [UR43+0x60], R3 ;  /* 0x00006003ff0075a7 */ /* 0x000e64000800112b */
[----:B-1----:R-:W-:Y:S05]  /*6e80*/  @!P0 BRA `(.L_x_118) ;  /* 0x0000003000808947 */ /* 0x002fea0003800000 */
.L_x_117:
[----:B------:R-:W-:Y:S05]  /*6e90*/  BSYNC B0 ;  /* 0x0000000000007941 */ /* 0x000fea0003800000 */
.L_x_116:
[----:B------:R-:W-:Y:S01]  /*6ea0*/  ISETP.NE.AND P0, PT, R65, RZ, PT ;  /* 0x000000ff4100720c */ /* 0x000fe20003f05270 */
[----:B------:R-:W-:Y:S11]  /*6eb0*/  HFMA2 R26, -RZ, RZ, 0, 5.9604644775390625e-08 ;  /* 0x00000001ff1a7431 */ /* 0x000ff600000001ff */
[----:B------:R-:W-:Y:S01]  /*6ec0*/  @!UPT UIADD3 URZ, UPT, UPT, URZ, URZ, URZ ;  /* 0x000000fffffff290 */ /* 0x000fe2000fffe0ff */
[----:B------:R2:W1:Y:S04]  /*6ed0*/  @P0 LDS.128 R36, [R4] ;  /* 0x0000000004240984 */ /* 0x0004680000000c00 */
[----:B------:R2:W1:Y:S02]  /*6ee0*/  @P0 LDS.128 R28, [R57+UR43+0x200] ;  /* 0x0002002b391c0984 */ /* 0x0004640008000c00 */
.L_x_115:
[----:B------:R-:W-:Y:S05]  /*6ef0*/  BSYNC B1 ;  /* 0x0000000000017941 */ /* 0x000fea0003800000 */
.L_x_114:
[----:B-1----:R-:W-:Y:S04]  /*6f00*/  SHF.R.U32.HI R2, RZ, 0x15, R25 ;  /* 0x00000015ff027819 */ /* 0x002fe80000011619 */
[----:B------:R-:W-:Y:S01]  /*6f10*/  LOP3.LUT P0, RZ, R2, 0x3, R51, 0x48, !PT ;  /* 0x0000000302ff7812 */ /* 0x000fe20007804833 */
[----:B------:R-:W-:Y:S01]  /*6f20*/  @!UPT UIADD3 URZ, UPT, UPT, URZ, URZ, URZ ;  /* 0x000000fffffff290 */ /* 0x000fe2000fffe0ff */
[----:B---3--:R-:W-:Y:S11]  /*6f30*/  @P2 BRA `(.L_x_119) ;  /* 0x0000000000082947 */ /* 0x008ff60003800000 */
[----:B------:R-:W1:Y:S02]  /*6f40*/  SYNCS.PHASECHK.TRANS64.TRYWAIT P1, [R54+URZ+0xd0], R0 ;  /* 0x0000d000360075a7 */ /* 0x000e6400080211ff */
[----:B-1----:R-:W-:Y:S05]  /*6f50*/  @!P1 BRA `(.L_x_120) ;  /* 0x0000003000649947 */ /* 0x002fea0003800000 */
.L_x_119:
[----:B------:R-:W-:Y:S05]  /*6f60*/  @!P0 BRA `(.L_x_121) ;  /* 0x0000000000408947 */ /* 0x000fea0003800000 */
[----:B------:R-:W3:Y:S01]  /*6f70*/  LDCU.64 UR8, c[0x4][0x70] ;  /* 0x01000e00ff0877ac */ /* 0x000ee20008000a00 */
[----:B------:R-:W-:Y:S01]  /*6f80*/  MOV R3, 0x0 ;  /* 0x0000000000037802 */ /* 0x000fe20000000f00 */
[----:B------:R-:W-:Y:S02]  /*6f90*/  HFMA2 R12, -RZ, RZ, 0, 5.9604644775390625e-08 ;  /* 0x00000001ff0c7431 */ /* 0x000fe400000001ff */
[----:B------:R-:W-:Y:S02]  /*6fa0*/  IMAD.MOV.U32 R8, RZ, RZ, 0x192 ;  /* 0x00000192ff087424 */ /* 0x000fe400078e00ff */
[----:B------:R-:W-:Y:S01]  /*6fb0*/  IMAD.MOV.U32 R13, RZ, RZ, RZ ;  /* 0x000000ffff0d7224 */ /* 0x000fe200078e00ff */
[----:B------:R-:W5:Y:S01]  /*6fc0*/  LDCU.64 UR6, c[0x4][0x78] ;  /* 0x01000f00ff0677ac */ /* 0x000f620008000a00 */
[----:B------:R-:W1:Y:S01]  /*6fd0*/  LDC.64 R2, c[0x4][R3] ;  /* 0x0100000003027b82 */ /* 0x000e620000000a00 */
[----:B------:R-:W4:Y:S01]  /*6fe0*/  LDCU.64 UR4, c[0x4][0x10] ;  /* 0x01000200ff0477ac */ /* 0x000f220008000a00 */
[----:B---3--:R-:W-:Y:S01]  /*6ff0*/  MOV R5, UR9 ;  /* 0x0000000900057c02 */ /* 0x008fe20008000f00 */
[----:B--2---:R-:W-:Y:S01]  /*7000*/  IMAD.U32 R4, RZ, RZ, UR8 ;  /* 0x00000008ff047e24 */ /* 0x004fe2000f8e00ff */
[----:B-----5:R-:W-:Y:S01]  /*7010*/  MOV R7, UR7 ;  /* 0x0000000700077c02 */ /* 0x020fe20008000f00 */
[----:B------:R-:W-:Y:S01]  /*7020*/  IMAD.U32 R6, RZ, RZ, UR6 ;  /* 0x00000006ff067e24 */ /* 0x000fe2000f8e00ff */
[----:B----4-:R-:W-:Y:S01]  /*7030*/  MOV R11, UR5 ;  /* 0x00000005000b7c02 */ /* 0x010fe20008000f00 */
[----:B------:R-:W-:Y:S02]  /*7040*/  IMAD.U32 R10, RZ, RZ, UR4 ;  /* 0x00000004ff0a7e24 */ /* 0x000fe4000f8e00ff */
[----:B------:R-:W-:Y:S07]  /*7050*/  LEPC R20, `(.L_x_121) ;  /* 0x000000001014794e */ /* 0x000fee0000000000 */
[----:B-1----:R-:W-:Y:S05]  /*7060*/  CALL.ABS.NOINC R2 ;  /* 0x0000000002007343 */ /* 0x002fea0003c00000 */
.L_x_121:
[----:B------:R-:W-:Y:S01]  /*7070*/  SHF.L.U32 R3, R28, 0x10, RZ ;  /* 0x000000101c037819 */ /* 0x000fe200000006ff */
[----:B------:R-:W-:Y:S05]  /*7080*/  WARPSYNC.ALL ;  /* 0x0000000000007948 */ /* 0x000fea0003800000 */
[----:B------:R-:W-:Y:S01]  /*7090*/  R2UR UR4, R25 ;  /* 0x00000000190472ca */ /* 0x000fe200000e0000 */
[----:B------:R-:W-:Y:S01]  /*70a0*/  BSSY.RECONVERGENT B0, `(.L_x_122) ;  /* 0x0000057000007945 */ /* 0x000fe20003800200 */
[C---:B------:R-:W-:Y:S02]  /*70b0*/  SHF.L.U32 R20, R29.reuse, 0x10, RZ ;  /* 0x000000101d147819 */ /* 0x040fe400000006ff */
[----:B------:R-:W-:Y:S02]  /*70c0*/  LOP3.LUT R21, R29, 0xffff0000, RZ, 0xc0, !PT ;  /* 0xffff00001d157812 */ /* 0x000fe400078ec0ff */
[----:B------:R-:W-:Y:S02]  /*70d0*/  MOV R66, 0x10 ;  /* 0x0000001000427802 */ /* 0x000fe40000000f00 */
[----:B------:R-:W-:Y:S02]  /*70e0*/  LOP3.LUT P6, RZ, R49, 0x40, RZ, 0xc0, !PT ;  /* 0x0000004031ff7812 */ /* 0x000fe400078cc0ff */
[----:B------:R-:W-:Y:S02]  /*70f0*/  ISETP.NE.AND P0, PT, R61, RZ, PT ;  /* 0x000000ff3d00720c */ /* 0x000fe40003f05270 */
[----:B------:R-:W-:Y:S01]  /*7100*/  SEL R66, R66, 0xfffffff0, !P6 ;  /* 0xfffffff042427807 */ /* 0x000fe20007000000 */
[----:B--2---:R-:W1:Y:S03]  /*7110*/  LDTM.x16 R4, tmem[UR4] ;  /* 0x00000004000479ee */ /* 0x004e660008240000 */
[----:B------:R-:W-:Y:S01]  /*7120*/  IADD3 R63, PT, PT, R63, R66, RZ ;  /* 0x000000423f3f7210 */ /* 0x000fe20007ffe0ff */
[----:B-1--4-:R-:W-:Y:S01]  /*7130*/  FMUL R0, R24, R4 ;  /* 0x0000000418007220 */ /* 0x012fe20000400000 */
[----:B------:R-:W-:Y:S01]  /*7140*/  LOP3.LUT R4, R28, 0xffff0000, RZ, 0xc0, !PT ;  /* 0xffff00001c047812 */ /* 0x000fe200078ec0ff */
[C---:B------:R-:W-:Y:S01]  /*7150*/  FMUL R2, R24.reuse, R5 ;  /* 0x0000000518027220 */ /* 0x040fe20000400000 */
[C---:B------:R-:W-:Y:S01]  /*7160*/  FMUL R7, R24.reuse, R7 ;  /* 0x0000000718077220 */ /* 0x040fe20000400000 */
[C---:B------:R-:W-:Y:S01]  /*7170*/  FFMA R0, R27.reuse, R3, R0 ;  /* 0x000000031b007223 */ /* 0x040fe20000000000 */
[C---:B------:R-:W-:Y:S01]  /*7180*/  FMUL R3, R24.reuse, R6 ;  /* 0x0000000618037220 */ /* 0x040fe20000400000 */
[C---:B------:R-:W-:Y:S01]  /*7190*/  FFMA R2, R27.reuse, R4, R2 ;  /* 0x000000041b027223 */ /* 0x040fe20000000002 */
[C---:B------:R-:W-:Y:S01]  /*71a0*/  FMUL R4, R24.reuse, R8 ;  /* 0x0000000818047220 */ /* 0x040fe20000400000 */
[C---:B------:R-:W-:Y:S01]  /*71b0*/  FMUL R8, R24.reuse, R12 ;  /* 0x0000000c18087220 */ /* 0x040fe20000400000 */
[----:B------:R-:W-:Y:S01]  /*71c0*/  FMUL R12, R24, R16 ;  /* 0x00000010180c7220 */ /* 0x000fe20000400000 */
[----:B------:R-:W-:Y:S01]  /*71d0*/  SHF.L.U32 R16, R30, 0x10, RZ ;  /* 0x000000101e107819 */ /* 0x000fe200000006ff */
[C---:B------:R-:W-:Y:S01]  /*71e0*/  FFMA R3, R27.reuse, R20, R3 ;  /* 0x000000141b037223 */ /* 0x040fe20000000003 */
[----:B------:R-:W-:Y:S01]  /*71f0*/  F2FP.BF16.F32.PACK_AB R32, R2, R0 ;  /* 0x000000000220723e */ /* 0x000fe200000010ff */
[----:B------:R-:W-:Y:S01]  /*7200*/  FFMA R7, R27, R21, R7 ;  /* 0x000000151b077223 */ /* 0x000fe20000000007 */
[----:B------:R-:W-:Y:S01]  /*7210*/  LOP3.LUT R0, R30, 0xffff0000, RZ, 0xc0, !PT ;  /* 0xffff00001e007812 */ /* 0x000fe200078ec0ff */
[C---:B------:R-:W-:Y:S01]  /*7220*/  FMUL R5, R24.reuse, R9 ;  /* 0x0000000918057220 */ /* 0x040fe20000400000 */
[----:B------:R-:W-:Y:S01]  /*7230*/  SHF.L.U32 R2, R31, 0x10, RZ ;  /* 0x000000101f027819 */ /* 0x000fe200000006ff */
[----:B------:R-:W-:Y:S01]  /*7240*/  FFMA R4, R27, R16, R4 ;  /* 0x000000101b047223 */ /* 0x000fe20000000004 */
[----:B------:R-:W-:Y:S01]  /*7250*/  LOP3.LUT R16, R31, 0xffff0000, RZ, 0xc0, !PT ;  /* 0xffff00001f107812 */ /* 0x000fe200078ec0ff */
[C---:B------:R-:W-:Y:S01]  /*7260*/  FMUL R6, R24.reuse, R10 ;  /* 0x0000000a18067220 */ /* 0x040fe20000400000 */
[----:B------:R-:W-:Y:S01]  /*7270*/  F2FP.BF16.F32.PACK_AB R33, R7, R3 ;  /* 0x000000030721723e */ /* 0x000fe200000010ff */
[C---:B------:R-:W-:Y:S01]  /*7280*/  FFMA R5, R27.reuse, R0, R5 ;  /* 0x000000001b057223 */ /* 0x040fe20000000005 */
[----:B------:R-:W-:Y:S01]  /*7290*/  FMUL R11, R24, R11 ;  /* 0x0000000b180b7220 */ /* 0x000fe20000400000 */
[C---:B------:R-:W-:Y:S01]  /*72a0*/  SHF.L.U32 R0, R36.reuse, 0x10, RZ ;  /* 0x0000001024007819 */ /* 0x040fe200000006ff */
[C---:B------:R-:W-:Y:S01]  /*72b0*/  FFMA R6, R27.reuse, R2, R6 ;  /* 0x000000021b067223 */ /* 0x040fe20000000006 */
[----:B------:R-:W-:Y:S01]  /*72c0*/  LOP3.LUT R2, R36, 0xffff0000, RZ, 0xc0, !PT ;  /* 0xffff000024027812 */ /* 0x000fe200078ec0ff */
[----:B------:R-:W-:Y:S01]  /*72d0*/  FFMA R11, R27, R16, R11 ;  /* 0x000000101b0b7223 */ /* 0x000fe2000000000b */
[C---:B------:R-:W-:Y:S01]  /*72e0*/  FMUL R9, R24.reuse, R13 ;  /* 0x0000000d18097220 */ /* 0x040fe20000400000 */
[----:B------:R-:W-:Y:S01]  /*72f0*/  SHF.L.U32 R3, R37, 0x10, RZ ;  /* 0x0000001025037819 */ /* 0x000fe200000006ff */
[----:B------:R-:W-:Y:S01]  /*7300*/  FFMA R8, R27, R0, R8 ;  /* 0x000000001b087223 */ /* 0x000fe20000000008 */
[C---:B------:R-:W-:Y:S01]  /*7310*/  FMUL R10, R24.reuse, R14 ;  /* 0x0000000e180a7220 */ /* 0x040fe20000400000 */
[----:B------:R-:W-:Y:S01]  /*7320*/  LOP3.LUT R0, R37, 0xffff0000, RZ, 0xc0, !PT ;  /* 0xffff000025007812 */ /* 0x000fe200078ec0ff */
[----:B------:R-:W-:Y:S01]  /*7330*/  FMUL R15, R24, R15 ;  /* 0x0000000f180f7220 */ /* 0x000fe20000400000 */
[C---:B------:R-:W-:Y:S01]  /*7340*/  FFMA R9, R27.reuse, R2, R9 ;  /* 0x000000021b097223 */ /* 0x040fe20000000009 */
[C---:B------:R-:W-:Y:S01]  /*7350*/  FFMA R10, R27.reuse, R3, R10 ;  /* 0x000000031b0a7223 */ /* 0x040fe2000000000a */
[----:B------:R-:W-:Y:S01]  /*7360*/  SHF.L.U32 R2, R38, 0x10, RZ ;  /* 0x0000001026027819 */ /* 0x000fe200000006ff */
[----:B------:R-:W-:Y:S01]  /*7370*/  FFMA R15, R27, R0, R15 ;  /* 0x000000001b0f7223 */ /* 0x000fe2000000000f */
[----:B------:R-:W-:Y:S01]  /*7380*/  F2FP.BF16.F32.PACK_AB R34, R5, R4 ;  /* 0x000000040522723e */ /* 0x000fe200000010ff */
[----:B------:R-:W-:Y:S01]  /*7390*/  FMUL R13, R24, R17 ;  /* 0x00000011180d7220 */ /* 0x000fe20000400000 */
[----:B------:R-:W-:Y:S01]  /*73a0*/  LOP3.LUT R3, R38, 0xffff0000, RZ, 0xc0, !PT ;  /* 0xffff000026037812 */ /* 0x000fe200078ec0ff */
[C---:B------:R-:W-:Y:S01]  /*73b0*/  FMUL R14, R24.reuse, R18 ;  /* 0x00000012180e7220 */ /* 0x040fe20000400000 */
[C---:B------:R-:W-:Y:S01]  /*73c0*/  SHF.L.U32 R4, R39.reuse, 0x10, RZ ;  /* 0x0000001027047819 */ /* 0x040fe200000006ff */
[----:B------:R-:W-:Y:S01]  /*73d0*/  FMUL R19, R24, R19 ;  /* 0x0000001318137220 */ /* 0x000fe20000400000 */
[----:B------:R-:W-:Y:S01]  /*73e0*/  LOP3.LUT R0, R39, 0xffff0000, RZ, 0xc0, !PT ;  /* 0xffff000027007812 */ /* 0x000fe200078ec0ff */
[----:B------:R-:W-:Y:S01]  /*73f0*/  FFMA R12, R27, R2, R12 ;  /* 0x000000021b0c7223 */ /* 0x000fe2000000000c */
[----:B------:R-:W-:Y:S01]  /*7400*/  F2FP.BF16.F32.PACK_AB R35, R11, R6 ;  /* 0x000000060b23723e */ /* 0x000fe200000010ff */
[C---:B------:R-:W-:Y:S01]  /*7410*/  FFMA R13, R27.reuse, R3, R13 ;  /* 0x000000031b0d7223 */ /* 0x040fe2000000000d */
[C---:B------:R-:W-:Y:S01]  /*7420*/  FFMA R14, R27.reuse, R4, R14 ;  /* 0x000000041b0e7223 */ /* 0x040fe2000000000e */
[----:B------:R-:W-:Y:S01]  /*7430*/  FFMA R19, R27, R0, R19 ;  /* 0x000000001b137223 */ /* 0x000fe20000000013 */
[----:B------:R-:W-:Y:S01]  /*7440*/  F2FP.BF16.F32.PACK_AB R8, R9, R8 ;  /* 0x000000080908723e */ /* 0x000fe200000010ff */
[----:B------:R1:W-:Y:S01]  /*7450*/  STS.128 [R57+UR43+0x200], R32 ;  /* 0x0002002039007988 */ /* 0x0003e20008000c2b */
[----:B------:R-:W-:Y:S02]  /*7460*/  F2FP.BF16.F32.PACK_AB R9, R15, R10 ;  /* 0x0000000a0f09723e */ /* 0x000fe400000010ff */
[----:B------:R-:W-:Y:S02]  /*7470*/  F2FP.BF16.F32.PACK_AB R10, R13, R12 ;  /* 0x0000000c0d0a723e */ /* 0x000fe400000010ff */
[----:B------:R-:W-:Y:S05]  /*7480*/  F2FP.BF16.F32.PACK_AB R11, R19, R14 ;  /* 0x0000000e130b723e */ /* 0x000fea00000010ff */
[----:B------:R1:W-:Y:S01]  /*7490*/  STS.128 [R63+0x200], R8 ;  /* 0x000200083f007388 */ /* 0x0003e20000000c00 */
[----:B------:R-:W-:Y:S01]  /*74a0*/  @!PT LDS RZ, [RZ] ;  /* 0x00000000fffff984 */ /* 0x000fe20000000800 */
[----:B------:R-:W-:Y:S01]  /*74b0*/  @!PT LDS RZ, [RZ] ;  /* 0x00000000fffff984 */ /* 0x000fe20000000800 */
[----:B------:R-:W-:Y:S01]  /*74c0*/  @!PT LDS RZ, [RZ] ;  /* 0x00000000fffff984 */ /* 0x000fe20000000800 */
[----:B------:R-:W-:Y:S01]  /*74d0*/  @!PT LDS RZ, [RZ] ;  /* 0x00000000fffff984 */ /* 0x000fe20000000800 */
[----:B------:R2:W-:Y:S07]  /*74e0*/  MEMBAR.ALL.CTA ;  /* 0x0000000000007992 */ /* 0x0005ee0000008000 */
[----:B--2---:R-:W2:Y:S02]  /*74f0*/  FENCE.VIEW.ASYNC.S ;  /* 0x00000000000073c6 */ /* 0x004ea40000000000 */
[----:B--2---:R-:W-:Y:S06]  /*7500*/  BAR.SYNC.DEFER_BLOCKING 0x1, 0x80 ;  /* 0x0042000000007b1d */ /* 0x004fec0000010000 */
[----:B------:R-:W-:Y:S05]  /*7510*/  @P0 BRA `(.L_x_123) ;  /* 0x00000000003c0947 */ /* 0x000fea0003800000 */
[----:B------:R-:W2:Y:S01]  /*7520*/  LDCU.64 UR6, c[0x0][0x348] ;  /* 0x00006900ff0677ac */ /* 0x000ea20008000a00 */
[----:B------:R-:W-:Y:S01]  /*7530*/  UIADD3 UR4, UPT, UPT, UR43, 0x200, URZ ;  /* 0x000002002b047890 */ /* 0x000fe2000fffe0ff */
[----:B------:R-:W-:Y:S01]  /*7540*/  UMOV UR51, UR36 ;  /* 0x0000002400337c82 */ /* 0x000fe20008000000 */
[----:B------:R-:W-:Y:S02]  /*7550*/  UIADD3 UR9, UPT, UPT, UR49, 0x40, URZ ;  /* 0x0000004031097890 */ /* 0x000fe4000fffe0ff */
[----:B------:R-:W-:Y:S02]  /*7560*/  UIADD3 UR8, UPT, UPT, UR43, 0xa00, URZ ;  /* 0x00000a002b087890 */ /* 0x000fe4000fffe0ff */
[----:B------:R-:W-:Y:S01]  /*7570*/  MOV R53, UR4 ;  /* 0x0000000400357c02 */ /* 0x000fe20008000f00 */
[----:B------:R-:W-:Y:S01]  /*7580*/  UMOV UR10, UR50 ;  /* 0x00000032000a7c82 */ /* 0x000fe20008000000 */
[----:B------:R-:W-:Y:S02]  /*7590*/  UMOV UR11, UR36 ;  /* 0x00000024000b7c82 */ /* 0x000fe40008000000 */
[----:B------:R-:W-:Y:S01]  /*75a0*/  R2UR UR48, R53 ;  /* 0x00000000353072ca */ /* 0x000fe200000e0000 */
[----:B--2---:R-:W-:Y:S04]  /*75b0*/  UIADD3 UR4, UP0, UPT, UR6, 0x680, URZ ;  /* 0x0000068006047890 */ /* 0x004fe8000ff1e0ff */
[----:B------:R-:W-:Y:S09]  /*75c0*/  UIADD3.X UR5, UPT, UPT, URZ, UR7, URZ, UP0, !UPT ;  /* 0x00000007ff057290 */ /* 0x000ff200087fe4ff */
[----:B------:R2:W-:Y:S01]  /*75d0*/  UTMASTG.3D [UR48], [UR4] ;  /* 0x00000030040073b5 */ /* 0x0005e20008010000 */
[----:B------:R2:W-:Y:S01]  /*75e0*/  UTMASTG.3D [UR8], [UR4] ;  /* 0x00000008040073b5 */ /* 0x0005e20008010000 */
[----:B------:R0:W-:Y:S01]  /*75f0*/  UTMACMDFLUSH ;  /* 0x00000000000079b7 */ /* 0x0001e20000000000 */
[----:B--2---:R-:W-:Y:S04]  /*7600*/  DEPBAR.LE SB0, 0x1 ;  /* 0x000080400000791a */ /* 0x004fe80000000000 */
.L_x_123:
[----:B------:R-:W-:Y:S05]  /*7610*/  BSYNC.RECONVERGENT B0 ;  /* 0x0000000000007941 */ /* 0x000fea0003800200 */
.L_x_122:
[----:B------:R-:W-:Y:S01]  /*7620*/  BAR.SYNC.DEFER_BLOCKING 0x1, 0x80 ;  /* 0x0042000000007b1d */ /* 0x000fe20000010000 */
[----:B------:R-:W-:Y:S01]  /*7630*/  ISETP.NE.AND P1, PT, R62, RZ, PT ;  /* 0x000000ff3e00720c */ /* 0x000fe20003f25270 */
[----:B------:R-:W-:Y:S01]  /*7640*/  UISETP.NE.AND UP0, UPT, UR47, URZ, UPT ;  /* 0x000000ff2f00728c */ /* 0x000fe2000bf05270 */
[----:B------:R-:W-:Y:S11]  /*7650*/  LEA R2, R26, UR43, 0x3 ;  /* 0x0000002b1a027c11 */ /* 0x000ff6000f8e18ff */
[----:B------:R-:W-:Y:S01]  /*7660*/  @P1 SHF.L.U32 R3, R60, 0x1f, RZ ;  /* 0x0000001f3c031819 */ /* 0x000fe200000006ff */
[----:B------:R-:W-:Y:S06]  /*7670*/  BRA.U !UP0, `(.L_x_124) ;  /* 0x0000000108247547 */ /* 0x000fec000b800000 */
[----:B------:R-:W-:Y:S01]  /*7680*/  IMAD.U32 R4, RZ, RZ, UR46 ;  /* 0x0000002eff047e24 */ /* 0x000fe2000f8e00ff */
[----:B------:R-:W-:Y:S01]  /*7690*/  MOV R0, UR52 ;  /* 0x0000003400007c02 */ /* 0x000fe20008000f00 */
[----:B------:R-:W-:Y:S03]  /*76a0*/  UIADD3 UR4, UPT, UPT, UR46, 0x1, URZ ;  /* 0x000000012e047890 */ /* 0x000fe6000fffe0ff */
[----:B------:R-:W-:Y:S01]  /*76b0*/  @P1 LEA R4, R4, UR43, 0x3 ;  /* 0x0000002b04041c11 */ /* 0x000fe2000f8e18ff */
[----:B------:R-:W-:Y:S04]  /*76c0*/  UISETP.NE.AND UP0, UPT, UR4, 0x4, UPT ;  /* 0x000000040400788c */ /* 0x000fe8000bf05270 */
[----:B------:R-:W-:Y:S01]  /*76d0*/  @P1 VIADD R4, R4, 0x80 ;  /* 0x0000008004041836 */ /* 0x000fe20000000000 */
[----:B------:R-:W-:Y:S04]  /*76e0*/  USEL UR46, UR4, URZ, UP0 ;  /* 0x000000ff042e7287 */ /* 0x000fe80008000000 */
[----:B------:R-:W-:Y:S04]  /*76f0*/  @P1 PRMT R0, R0, 0x654, R4 ;  /* 0x0000065400001816 */ /* 0x000fe80000000004 */
[----:B------:R2:W-:Y:S04]  /*7700*/  @P1 SYNCS.ARRIVE.TRANS64.RED.A1T0 RZ, [R0+URZ], RZ ;  /* 0x000000ff00ff19a7 */ /* 0x0005e800081004ff */
.L_x_124:
[----:B------:R-:W3:Y:S01]  /*7710*/  @P1 SYNCS.PHASECHK.TRANS64.TRYWAIT P0, [R2+URZ+0x60], R3 ;  /* 0x00006003020015a7 */ /* 0x000ee200080011ff */
[----:B------:R-:W-:Y:S01]  /*7720*/  BSSY B1, `(.L_x_125) ;  /* 0x0000012000017945 */ /* 0x000fe20003800000 */
[----:B---3--:R-:W-:Y:S03]  /*7730*/  @P1 SEL R64, RZ, 0x1, !P0 ;  /* 0x00000001ff401807 */ /* 0x008fe60004000000 */
[----:B------:R-:W-:Y:S05]  /*7740*/  @!P1 BRA `(.L_x_126) ;  /* 0x00000000003c9947 */ /* 0x000fea0003800000 */
[----:B------:R-:W-:Y:S01]  /*7750*/  ISETP.NE.AND P1, PT, R65, RZ, PT ;  /* 0x000000ff4100720c */ /* 0x000fe20003f25270 */
[----:B------:R-:W-:Y:S01]  /*7760*/  BSSY B0, `(.L_x_127) ;  /* 0x0000009000007945 */ /* 0x000fe20003800000 */
[----:B------:R-:W-:Y:S11]  /*7770*/  ISETP.NE.AND P0, PT, R64, RZ, PT ;  /* 0x000000ff4000720c */ /* 0x000ff60003f05270 */
[----:B------:R-:W-:Y:S05]  /*7780*/  @P1 IMAD R4, R26, 0x1000, R57 ;  /* 0x000010001a041824 */ /* 0x000fea00078e0239 */
[----:B------:R-:W-:Y:S05]  /*7790*/  @P1 IADD3 R3, PT, PT, R4, UR43, RZ ;  /* 0x0000002b04031c10 */ /* 0x000fea000fffe0ff */
[----:B------:R-:W-:Y:S01]  /*77a0*/  @P1 IMAD.IADD R3, R66, 0x1, R3 ;  /* 0x0000000142031824 */ /* 0x000fe200078e0203 */
[----:B------:R-:W-:Y:S06]  /*77b0*/  @P0 BRA `(.L_x_128) ;  /* 0x00000000000c0947 */ /* 0x000fec0003800000 */
[----:B--2---:R-:W-:Y:S04]  /*77c0*/  SHF.L.U32 R0, R60, 0x1f, RZ ;  /* 0x0000001f3c007819 */ /* 0x004fe800000006ff */
[----:B------:R-:W2:Y:S02]  /*77d0*/  SYNCS.PHASECHK.TRANS64.TRYWAIT P0, [R2+URZ+0x60], R0 ;  /* 0x00006000020075a7 */ /* 0x000ea400080011ff */
[----:B--2---:R-:W-:Y:S05]  /*77e0*/  @!P0 BRA `(.L_x_129) ;  /* 0x0000002800548947 */ /* 0x004fea0003800000 */
.L_x_128:
[----:B------:R-:W-:Y:S05]  /*77f0*/  BSYNC B0 ;  /* 0x0000000000007941 */ /* 0x000fea0003800000 */
.L_x_127:
[----:B------:R-:W-:Y:S02]  /*7800*/  ISETP.NE.AND P0, PT, R65, RZ, PT ;  /* 0x000000ff4100720c */ /* 0x000fe40003f05270 */
[----:B------:R-:W-:Y:S11]  /*7810*/  IADD3 R26, PT, PT, R26, 0x1, RZ ;  /* 0x000000011a1a7810 */ /* 0x000ff60007ffe0ff */
[----:B------:R3:W4:Y:S04]  /*7820*/  @P0 LDS.128 R28, [R4+UR43+0x200] ;  /* 0x0002002b041c0984 */ /* 0x0007280008000c00 */
[----:B------:R3:W1:Y:S02]  /*7830*/  @P0 LDS.128 R36, [R3+0x200] ;  /* 0x0002000003240984 */ /* 0x0006640000000c00 */
.L_x_126:
[----:B------:R-:W-:Y:S05]  /*7840*/  BSYNC B1 ;  /* 0x0000000000017941 */ /* 0x000fea0003800000 */
.L_x_125:
[----:B--2---:R-:W-:Y:S05]  /*7850*/  VIADD R0, R25, 0x10 ;  /* 0x0000001019007836 */ /* 0x004fea0000000000 */
[----:B------:R-:W-:Y:S04]  /*7860*/  SHF.R.U32.HI R0, RZ, 0x15, R0 ;  /* 0x00000015ff007819 */ /* 0x000fe80000011600 */
[----:B------:R-:W-:Y:S11]  /*7870*/  LOP3.LUT P0, RZ, R0, 0x3, R51, 0x48, !PT ;  /* 0x0000000300ff7812 */ /* 0x000ff60007804833 */
[----:B------:R-:W-:Y:S02]  /*7880*/  @!UPT UIADD3 URZ, UPT, UPT, URZ, URZ, URZ ;  /* 0x000000fffffff290 */ /* 0x000fe4000fffe0ff */
[----:B------:R-:W-:Y:S05]  /*7890*/  @!P0 BRA `(.L_x_130) ;  /* 0x0000000000408947 */ /* 0x000fea0003800000 */
[----:B------:R-:W2:Y:S01]  /*78a0*/  LDCU.64 UR8, c[0x4][0x70] ;  /* 0x01000e00ff0877ac */ /* 0x000ea20008000a00 */
[----:B---3--:R-:W-:Y:S01]  /*78b0*/  MOV R3, 0x0 ;  /* 0x0000000000037802 */ /* 0x008fe20000000f00 */
[----:B------:R-:W-:Y:S02]  /*78c0*/  HFMA2 R12, -RZ, RZ, 0, 5.9604644775390625e-08 ;  /* 0x00000001ff0c7431 */ /* 0x000fe400000001ff */
[----:B-1----:R-:W-:Y:S02]  /*78d0*/  IMAD.MOV.U32 R8, RZ, RZ, 0x192 ;  /* 0x00000192ff087424 */ /* 0x002fe400078e00ff */
[----:B------:R-:W-:Y:S01]  /*78e0*/  IMAD.MOV.U32 R13, RZ, RZ, RZ ;  /* 0x000000ffff0d7224 */ /* 0x000fe200078e00ff */
[----:B------:R-:W1:Y:S01]  /*78f0*/  LDCU.64 UR6, c[0x4][0x78] ;  /* 0x01000f00ff0677ac */ /* 0x000e620008000a00 */
[----:B------:R-:W3:Y:S01]  /*7900*/  LDC.64 R2, c[0x4][R3] ;  /* 0x0100000003027b82 */ /* 0x000ee20000000a00 */
[----:B------:R-:W5:Y:S01]  /*7910*/  LDCU.64 UR4, c[0x4][0x10] ;  /* 0x01000200ff0477ac */ /* 0x000f620008000a00 */
[----:B--2---:R-:W-:Y:S01]  /*7920*/  MOV R5, UR9 ;  /* 0x0000000900057c02 */ /* 0x004fe20008000f00 */
[----:B------:R-:W-:Y:S01]  /*7930*/  IMAD.U32 R4, RZ, RZ, UR8 ;  /* 0x00000008ff047e24 */ /* 0x000fe2000f8e00ff */
[----:B-1----:R-:W-:Y:S01]  /*7940*/  MOV R7, UR7 ;  /* 0x0000000700077c02 */ /* 0x002fe20008000f00 */
[----:B------:R-:W-:Y:S01]  /*7950*/  IMAD.U32 R6, RZ, RZ, UR6 ;  /* 0x00000006ff067e24 */ /* 0x000fe2000f8e00ff */
[----:B-----5:R-:W-:Y:S01]  /*7960*/  MOV R11, UR5 ;  /* 0x00000005000b7c02 */ /* 0x020fe20008000f00 */
[----:B------:R-:W-:Y:S02]  /*7970*/  IMAD.U32 R10, RZ, RZ, UR4 ;  /* 0x00000004ff0a7e24 */ /* 0x000fe4000f8e00ff */
[----:B------:R-:W-:Y:S07]  /*7980*/  LEPC R20, `(.L_x_130) ;  /* 0x000000001014794e */ /* 0x000fee0000000000 */
[----:B---34-:R-:W-:Y:S05]  /*7990*/  CALL.ABS.NOINC R2 ;  /* 0x0000000002007343 */ /* 0x018fea0003c00000 */
.L_x_130:
[----:B---34-:R-:W-:Y:S01]  /*79a0*/  SHF.L.U32 R3, R28, 0x10, RZ ;  /* 0x000000101c037819 */ /* 0x018fe200000006ff */
[----:B------:R-:W-:Y:S05]  /*79b0*/  WARPSYNC.ALL ;  /* 0x0000000000007948 */ /* 0x000fea0003800000 */
[----:B------:R-:W-:Y:S01]  /*79c0*/  R2UR UR4, R25 ;  /* 0x00000000190472ca */ /* 0x000fe200000e0000 */
[----:B------:R-:W-:Y:S01]  /*79d0*/  BSSY.RECONVERGENT B0, `(.L_x_131) ;  /* 0x000005b000007945 */ /* 0x000fe20003800200 */
[----:B------:R-:W-:Y:S02]  /*79e0*/  SHF.L.U32 R20, R30, 0x10, RZ ;  /* 0x000000101e147819 */ /* 0x000fe400000006ff */
[----:B------:R-:W-:Y:S02]  /*79f0*/  ISETP.NE.AND P6, PT, R62, RZ, PT ;  /* 0x000000ff3e00720c */ /* 0x000fe40003fc5270 */
[----:B------:R-:W-:Y:S07]  /*7a00*/  ISETP.NE.AND P0, PT, R61, RZ, PT ;  /* 0x000000ff3d00720c */ /* 0x000fee0003f05270 */
[----:B-1----:R-:W1:Y:S02]  /*7a10*/  LDTM.x16 R4, tmem[UR4+0x10] ;  /* 0x00001004000479ee */ /* 0x002e640008240000 */
[----:B-1----:R-:W-:Y:S01]  /*7a20*/  FMUL R0, R24, R4 ;  /* 0x0000000418007220 */ /* 0x002fe20000400000 */
[----:B------:R-:W-:Y:S01]  /*7a30*/  LOP3.LUT R4, R28, 0xffff0000, RZ, 0xc0, !PT ;  /* 0xffff00001c047812 */ /* 0x000fe200078ec0ff */
[C---:B------:R-:W-:Y:S01]  /*7a40*/  FMUL R2, R24.reuse, R5 ;  /* 0x0000000518027220 */ /* 0x040fe20000400000 */
[----:B------:R-:W-:Y:S01]  /*7a50*/  SHF.L.U32 R5, R29, 0x10, RZ ;  /* 0x000000101d057819 */ /* 0x000fe200000006ff */
[----:B------:R-:W-:Y:S01]  /*7a60*/  FFMA R0, R27, R3, R0 ;  /* 0x000000031b007223 */ /* 0x000fe20000000000 */
[C---:B------:R-:W-:Y:S01]  /*7a70*/  FMUL R3, R24.reuse, R6 ;  /* 0x0000000618037220 */ /* 0x040fe20000400000 */
[----:B------:R-:W-:Y:S01]  /*7a80*/  LOP3.LUT R6, R29, 0xffff0000, RZ, 0xc0, !PT ;  /* 0xffff00001d067812 */ /* 0x000fe200078ec0ff */
[C---:B------:R-:W-:Y:S01]  /*7a90*/  FFMA R2, R27.reuse, R4, R2 ;  /* 0x000000041b027223 */ /* 0x040fe20000000002 */
[C---:B------:R-:W-:Y:S01]  /*7aa0*/  FMUL R7, R24.reuse, R7 ;  /* 0x0000000718077220 */ /* 0x040fe20000400000 */
[C---:B------:R-:W-:Y:S01]  /*7ab0*/  FFMA R3, R27.reuse, R5, R3 ;  /* 0x000000051b037223 */ /* 0x040fe20000000003 */
[C---:B------:R-:W-:Y:S01]  /*7ac0*/  FMUL R4, R24.reuse, R8 ;  /* 0x0000000818047220 */ /* 0x040fe20000400000 */
[----:B------:R-:W-:Y:S01]  /*7ad0*/  FMUL R5, R24, R9 ;  /* 0x0000000918057220 */ /* 0x000fe20000400000 */
[----:B------:R-:W-:Y:S01]  /*7ae0*/  F2FP.BF16.F32.PACK_AB R32, R2, R0 ;  /* 0x000000000220723e */ /* 0x000fe200000010ff */
[C---:B------:R-:W-:Y:S01]  /*7af0*/  FFMA R7, R27.reuse, R6, R7 ;  /* 0x000000061b077223 */ /* 0x040fe20000000007 */
[----:B------:R-:W-:Y:S01]  /*7b00*/  LOP3.LUT R0, R30, 0xffff0000, RZ, 0xc0, !PT ;  /* 0xffff00001e007812 */ /* 0x000fe200078ec0ff */
[----:B------:R-:W-:Y:S01]  /*7b10*/  FFMA R4, R27, R20, R4 ;  /* 0x000000141b047223 */ /* 0x000fe20000000004 */
[----:B------:R-:W-:Y:S01]  /*7b20*/  SHF.L.U32 R2, R31, 0x10, RZ ;  /* 0x000000101f027819 */ /* 0x000fe200000006ff */
[----:B------:R-:W-:Y:S01]  /*7b30*/  FMUL R6, R24, R10 ;  /* 0x0000000a18067220 */ /* 0x000fe20000400000 */
[----:B------:R-:W-:Y:S01]  /*7b40*/  F2FP.BF16.F32.PACK_AB R33, R7, R3 ;  /* 0x000000030721723e */ /* 0x000fe200000010ff */
[----:B------:R-:W-:Y:S01]  /*7b50*/  FFMA R5, R27, R0, R5 ;  /* 0x000000001b057223 */ /* 0x000fe20000000005 */
[----:B------:R-:W-:Y:S01]  /*7b60*/  LOP3.LUT R3, R31, 0xffff0000, RZ, 0xc0, !PT ;  /* 0xffff00001f037812 */ /* 0x000fe200078ec0ff */
[----:B------:R-:W-:Y:S01]  /*7b70*/  FFMA R6, R27, R2, R6 ;  /* 0x000000021b067223 */ /* 0x000fe20000000006 */
[----:B------:R-:W-:Y:S01]  /*7b80*/  SHF.L.U32 R7, R36, 0x10, RZ ;  /* 0x0000001024077819 */ /* 0x000fe200000006ff */
[----:B------:R-:W-:Y:S01]  /*7b90*/  FMUL R11, R24, R11 ;  /* 0x0000000b180b7220 */ /* 0x000fe20000400000 */
[----:B------:R-:W-:Y:S01]  /*7ba0*/  LOP3.LUT R0, R36, 0xffff0000, RZ, 0xc0, !PT ;  /* 0xffff000024007812 */ /* 0x000fe200078ec0ff */
[C---:B------:R-:W-:Y:S01]  /*7bb0*/  FMUL R8, R24.reuse, R12 ;  /* 0x0000000c18087220 */ /* 0x040fe20000400000 */
[----:B------:R-:W-:Y:S01]  /*7bc0*/  SHF.L.U32 R2, R37, 0x10, RZ ;  /* 0x0000001025027819 */ /* 0x000fe200000006ff */
[C---:B------:R-:W-:Y:S01]  /*7bd0*/  FMUL R9, R24.reuse, R13 ;  /* 0x0000000d18097220 */ /* 0x040fe20000400000 */
[----:B------:R-:W-:Y:S01]  /*7be0*/  F2FP.BF16.F32.PACK_AB R34, R5, R4 ;  /* 0x000000040522723e */ /* 0x000fe200000010ff */
[----:B------:R-:W-:Y:S01]  /*7bf0*/  FFMA R11, R27, R3, R11 ;  /* 0x000000031b0b7223 */ /* 0x000fe2000000000b */
[----:B------:R-:W-:Y:S01]  /*7c00*/  SHF.L.U32 R3, R39, 0x10, RZ ;  /* 0x0000001027037819 */ /* 0x000fe200000006ff */
[----:B------:R-:W-:Y:S01]  /*7c10*/  FFMA R8, R27, R7, R8 ;  /* 0x000000071b087223 */ /* 0x000fe20000000008 */
[----:B------:R-:W-:Y:S01]  /*7c20*/  LOP3.LUT R4, R39, 0xffff0000, RZ, 0xc0, !PT ;  /* 0xffff000027047812 */ /* 0x000fe200078ec0ff */
[----:B------:R-:W-:Y:S01]  /*7c30*/  FFMA R9, R27, R0, R9 ;  /* 0x000000001b097223 */ /* 0x000fe20000000009 */
[----:B------:R-:W-:Y:S01]  /*7c40*/  LOP3.LUT R0, R37, 0xffff0000, RZ, 0xc0, !PT ;  /* 0xffff000025007812 */ /* 0x000fe200078ec0ff */
[C---:B------:R-:W-:Y:S01]  /*7c50*/  FMUL R10, R24.reuse, R14 ;  /* 0x0000000e180a7220 */ /* 0x040fe20000400000 */
[C---:B------:R-:W-:Y:S01]  /*7c60*/  FMUL R15, R24.reuse, R15 ;  /* 0x0000000f180f7220 */ /* 0x040fe20000400000 */
[C---:B------:R-:W-:Y:S01]  /*7c70*/  FMUL R12, R24.reuse, R16 ;  /* 0x00000010180c7220 */ /* 0x040fe20000400000 */
[----:B------:R-:W-:Y:S01]  /*7c80*/  FMUL R13, R24, R17 ;  /* 0x00000011180d7220 */ /* 0x000fe20000400000 */
[C---:B------:R-:W-:Y:S01]  /*7c90*/  FFMA R10, R27.reuse, R2, R10 ;  /* 0x000000021b0a7223 */ /* 0x040fe2000000000a */
[----:B------:R-:W-:Y:S01]  /*7ca0*/  FFMA R15, R27, R0, R15 ;  /* 0x000000001b0f7223 */ /* 0x000fe2000000000f */
[----:B------:R-:W-:Y:S01]  /*7cb0*/  SHF.L.U32 R2, R38, 0x10, RZ ;  /* 0x0000001026027819 */ /* 0x000fe200000006ff */
[----:B------:R-:W-:Y:S01]  /*7cc0*/  FMUL R14, R24, R18 ;  /* 0x00000012180e7220 */ /* 0x000fe20000400000 */
[----:B------:R-:W-:Y:S01]  /*7cd0*/  LOP3.LUT R0, R38, 0xffff0000, RZ, 0xc0, !PT ;  /* 0xffff000026007812 */ /* 0x000fe200078ec0ff */
[----:B------:R-:W-:Y:S01]  /*7ce0*/  FMUL R19, R24, R19 ;  /* 0x0000001318137220 */ /* 0x000fe20000400000 */
[----:B------:R-:W-:Y:S01]  /*7cf0*/  F2FP.BF16.F32.PACK_AB R35, R11, R6 ;  /* 0x000000060b23723e */ /* 0x000fe200000010ff */
[----:B------:R-:W-:Y:S01]  /*7d00*/  FFMA R12, R27, R2, R12 ;  /* 0x000000021b0c7223 */ /* 0x000fe2000000000c */
[----:B------:R-:W-:Y:S01]  /*7d10*/  F2FP.BF16.F32.PACK_AB R8, R9, R8 ;  /* 0x000000080908723e */ /* 0x000fe200000010ff */
[C---:B------:R-:W-:Y:S01]  /*7d20*/  FFMA R13, R27.reuse, R0, R13 ;  /* 0x000000001b0d7223 */ /* 0x040fe2000000000d */
[C---:B------:R-:W-:Y:S01]  /*7d30*/  FFMA R14, R27.reuse, R3, R14 ;  /* 0x000000031b0e7223 */ /* 0x040fe2000000000e */
[----:B------:R1:W-:Y:S01]  /*7d40*/  STS.128 [R57+UR43+0x1200], R32 ;  /* 0x0012002039007988 */ /* 0x0003e20008000c2b */
[----:B------:R-:W-:Y:S01]  /*7d50*/  FFMA R19, R27, R4, R19 ;  /* 0x000000041b137223 */ /* 0x000fe20000000013 */
[----:B------:R-:W-:Y:S02]  /*7d60*/  F2FP.BF16.F32.PACK_AB R9, R15, R10 ;  /* 0x0000000a0f09723e */ /* 0x000fe400000010ff */
[----:B------:R-:W-:Y:S02]  /*7d70*/  F2FP.BF16.F32.PACK_AB R10, R13, R12 ;  /* 0x0000000c0d0a723e */ /* 0x000fe400000010ff */
[----:B------:R-:W-:Y:S02]  /*7d80*/  F2FP.BF16.F32.PACK_AB R11, R19, R14 ;  /* 0x0000000e130b723e */ /* 0x000fe400000010ff */
[----:B------:R-:W-:Y:S02]  /*7d90*/  MOV R2, UR46 ;  /* 0x0000002e00027c02 */ /* 0x000fe40008000f00 */
[----:B------:R-:W-:Y:S01]  /*7da0*/  MOV R0, UR52 ;  /* 0x0000003400007c02 */ /* 0x000fe20008000f00 */
[----:B------:R1:W-:Y:S01]  /*7db0*/  STS.128 [R63+0x1200], R8 ;  /* 0x001200083f007388 */ /* 0x0003e20000000c00 */
[----:B------:R-:W-:Y:S02]  /*7dc0*/  @P6 LEA R2, R2, UR43, 0x3 ;  /* 0x0000002b02026c11 */ /* 0x000fe4000f8e18ff */
[----:B------:R-:W-:Y:S02]  /*7dd0*/  @P6 SHF.L.U32 R3, R60, 0x1f, RZ ;  /* 0x0000001f3c036819 */ /* 0x000fe400000006ff */
[----:B------:R-:W-:Y:S01]  /*7de0*/  @P6 IADD3 R2, PT, PT, R2, 0x80, RZ ;  /* 0x0000008002026810 */ /* 0x000fe20007ffe0ff */
[----:B------:R-:W-:Y:S01]  /*7df0*/  @!PT LDS RZ, [RZ] ;  /* 0x00000000fffff984 */ /* 0x000fe20000000800 */
[----:B------:R-:W-:Y:S01]  /*7e00*/  @!PT LDS RZ, [RZ] ;  /* 0x00000000fffff984 */ /* 0x000fe20000000800 */
[----:B------:R-:W-:Y:S01]  /*7e10*/  @!PT LDS RZ, [RZ] ;  /* 0x00000000fffff984 */ /* 0x000fe20000000800 */
[----:B------:R-:W-:Y:S01]  /*7e20*/  @!PT LDS RZ, [RZ] ;  /* 0x00000000fffff984 */ /* 0x000fe20000000800 */
[----:B------:R2:W-:Y:S06]  /*7e30*/  MEMBAR.ALL.CTA ;  /* 0x0000000000007992 */ /* 0x0005ec0000008000 */
[----:B--2---:R-:W2:Y:S01]  /*7e40*/  FENCE.VIEW.ASYNC.S ;  /* 0x00000000000073c6 */ /* 0x004ea20000000000 */
[----:B------:R-:W-:Y:S02]  /*7e50*/  @P6 PRMT R0, R0, 0x654, R2 ;  /* 0x0000065400006816 */ /* 0x000fe40000000002 */
[----:B------:R-:W-:Y:S01]  /*7e60*/  LEA R2, R26, UR43, 0x3 ;  /* 0x0000002b1a027c11 */ /* 0x000fe2000f8e18ff */
[----:B--2---:R-:W-:Y:S06]  /*7e70*/  BAR.SYNC.DEFER_BLOCKING 0x1, 0x80 ;  /* 0x0042000000007b1d */ /* 0x004fec0000010000 */
[----:B------:R-:W-:Y:S05]  /*7e80*/  @P0 BRA `(.L_x_132) ;  /* 0x00000000003c0947 */ /* 0x000fea0003800000 */
[----:B------:R-:W2:Y:S01]  /*7e90*/  LDCU.64 UR6, c[0x0][0x348] ;  /* 0x00006900ff0677ac */ /* 0x000ea20008000a00 */
[----:B------:R-:W-:Y:S02]  /*7ea0*/  UIADD3 UR13, UPT, UPT, UR49, 0x10, URZ ;  /* 0x00000010310d7890 */ /* 0x000fe4000fffe0ff */
[----:B------:R-:W-:Y:S01]  /*7eb0*/  UIADD3 UR12, UPT, UPT, UR43, 0x1200, URZ ;  /* 0x000012002b0c7890 */ /* 0x000fe2000fffe0ff */
[----:B------:R-:W-:Y:S01]  /*7ec0*/  UMOV UR14, UR50 ;  /* 0x00000032000e7c82 */ /* 0x000fe20008000000 */
[----:B------:R-:W-:Y:S01]  /*7ed0*/  UMOV UR15, UR36 ;  /* 0x00000024000f7c82 */ /* 0x000fe20008000000 */
[----:B------:R-:W-:Y:S02]  /*7ee0*/  UIADD3 UR9, UPT, UPT, UR49, 0x50, URZ ;  /* 0x0000005031097890 */ /* 0x000fe4000fffe0ff */
[----:B------:R-:W-:Y:S01]  /*7ef0*/  UIADD3 UR8, UPT, UPT, UR43, 0x1a00, URZ ;  /* 0x00001a002b087890 */ /* 0x000fe2000fffe0ff */
[----:B------:R-:W-:Y:S01]  /*7f00*/  UMOV UR10, UR50 ;  /* 0x00000032000a7c82 */ /* 0x000fe20008000000 */
[----:B------:R-:W-:Y:S01]  /*7f10*/  UMOV UR11, UR36 ;  /* 0x00000024000b7c82 */ /* 0x000fe20008000000 */
[----:B--2---:R-:W-:Y:S04]  /*7f20*/  UIADD3 UR4, UP0, UPT, UR6, 0x680, URZ ;  /* 0x0000068006047890 */ /* 0x004fe8000ff1e0ff */
[----:B------:R-:W-:Y:S09]  /*7f30*/  UIADD3.X UR5, UPT, UPT, URZ, UR7, URZ, UP0, !UPT ;  /* 0x00000007ff057290 */ /* 0x000ff200087fe4ff */
[----:B------:R2:W-:Y:S01]  /*7f40*/  UTMASTG.3D [UR12], [UR4] ;  /* 0x0000000c040073b5 */ /* 0x0005e20008010000 */
[----:B------:R2:W-:Y:S01]  /*7f50*/  UTMASTG.3D [UR8], [UR4] ;  /* 0x00000008040073b5 */ /* 0x0005e20008010000 */
[----:B------:R0:W-:Y:S01]  /*7f60*/  UTMACMDFLUSH ;  /* 0x00000000000079b7 */ /* 0x0001e20000000000 */
[----:B--2---:R-:W-:Y:S04]  /*7f70*/  DEPBAR.LE SB0, 0x1 ;  /* 0x000080400000791a */ /* 0x004fe80000000000 */
.L_x_132:
[----:B------:R-:W-:Y:S05]  /*7f80*/  BSYNC.RECONVERGENT B0 ;  /* 0x0000000000007941 */ /* 0x000fea0003800200 */
.L_x_131:
[----:B------:R-:W-:Y:S01]  /*7f90*/  BAR.SYNC.DEFER_BLOCKING 0x1, 0x80 ;  /* 0x0042000000007b1d */ /* 0x000fe20000010000 */
[----:B------:R-:W-:Y:S04]  /*7fa0*/  UIADD3 UR4, UPT, UPT, UR46, 0x1, URZ ;  /* 0x000000012e047890 */ /* 0x000fe8000fffe0ff */
[----:B------:R-:W-:Y:S04]  /*7fb0*/  UISETP.NE.AND UP0, UPT, UR4, 0x4, UPT ;  /* 0x000000040400788c */ /* 0x000fe8000bf05270 */
[----:B------:R-:W-:Y:S01]  /*7fc0*/  USEL UR44, UR4, URZ, UP0 ;  /* 0x000000ff042c7287 */ /* 0x000fe20008000000 */
[----:B------:R2:W-:Y:S01]  /*7fd0*/  @P6 SYNCS.ARRIVE.TRANS64.RED.A1T0 RZ, [R0+URZ], RZ ;  /* 0x000000ff00ff69a7 */ /* 0x0005e200081004ff */
[----:B------:R-:W-:Y:S01]  /*7fe0*/  BSSY B1, `(.L_x_133) ;  /* 0x0000013000017945 */ /* 0x000fe20003800000 */
[----:B------:R-:W3:Y:S02]  /*7ff0*/  @P6 SYNCS.PHASECHK.TRANS64.TRYWAIT P0, [R2+URZ+0x60], R3 ;  /* 0x00006003020065a7 */ /* 0x000ee400080011ff */
[----:B---3--:R-:W-:Y:S01]  /*8000*/  @P6 SEL R64, RZ, 0x1, !P0 ;  /* 0x00000001ff406807 */ /* 0x008fe20004000000 */
[----:B--2---:R-:W-:Y:S06]  /*8010*/  @!P6 BRA `(.L_x_134) ;  /* 0x00000000003ce947 */ /* 0x004fec0003800000 */
[----:B------:R-:W-:Y:S01]  /*8020*/  ISETP.NE.AND P1, PT, R65, RZ, PT ;  /* 0x000000ff4100720c */ /* 0x000fe20003f25270 */
[----:B------:R-:W-:Y:S01]  /*8030*/  BSSY B0, `(.L_x_135) ;  /* 0x0000009000007945 */ /* 0x000fe20003800000 */
[----:B------:R-:W-:Y:S11]  /*8040*/  ISETP.NE.AND P0, PT, R64, RZ, PT ;  /* 0x000000ff4000720c */ /* 0x000ff60003f05270 */
[----:B------:R-:W-:Y:S05]  /*8050*/  @P1 IMAD R3, R26, 0x1000, R57 ;  /* 0x000010001a031824 */ /* 0x000fea00078e0239 */
[----:B------:R-:W-:Y:S05]  /*8060*/  @P1 IADD3 R0, PT, PT, R3, UR43, RZ ;  /* 0x0000002b03001c10 */ /* 0x000fea000fffe0ff */
[----:B------:R-:W-:Y:S01]  /*8070*/  @P1 IMAD.IADD R0, R66, 0x1, R0 ;  /* 0x0000000142001824 */ /* 0x000fe200078e0200 */
[----:B------:R-:W-:Y:S06]  /*8080*/  @P0 BRA `(.L_x_136) ;  /* 0x00000000000c0947 */ /* 0x000fec0003800000 */
[----:B------:R-:W-:Y:S04]  /*8090*/  SHF.L.U32 R4, R60, 0x1f, RZ ;  /* 0x0000001f3c047819 */ /* 0x000fe800000006ff */
[----:B------:R-:W2:Y:S02]  /*80a0*/  SYNCS.PHASECHK.TRANS64.TRYWAIT P0, [R2+URZ+0x60], R4 ;  /* 0x00006004020075a7 */ /* 0x000ea400080011ff */
[----:B--2---:R-:W-:Y:S05]  /*80b0*/  @!P0 BRA `(.L_x_137) ;  /* 0x0000002000348947 */ /* 0x004fea0003800000 */
.L_x_136:
[----:B------:R-:W-:Y:S05]  /*80c0*/  BSYNC B0 ;  /* 0x0000000000007941 */ /* 0x000fea0003800000 */
.L_x_135:
[----:B------:R-:W-:Y:S02]  /*80d0*/  ISETP.NE.AND P0, PT, R65, RZ, PT ;  /* 0x000000ff4100720c */ /* 0x000fe40003f05270 */
[----:B------:R-:W-:Y:S11]  /*80e0*/  IADD3 R26, PT, PT, R26, 0x1, RZ ;  /* 0x000000011a1a7810 */ /* 0x000ff60007ffe0ff */
[----:B------:R3:W4:Y:S04]  /*80f0*/  @P0 LDS.128 R28, [R3+UR43+0x200] ;  /* 0x0002002b031c0984 */ /* 0x0007280008000c00 */
[----:B------:R3:W1:Y:S02]  /*8100*/  @P0 LDS.128 R36, [R0+0x200] ;  /* 0x0002000000240984 */ /* 0x0006640000000c00 */
.L_x_134:
[----:B------:R-:W-:Y:S05]  /*8110*/  BSYNC B1 ;  /* 0x0000000000017941 */ /* 0x000fea0003800000 */
.L_x_133:
[----:B---3--:R-:W-:Y:S05]  /*8120*/  VIADD R0, R25, 0x20 ;  /* 0x0000002019007836 */ /* 0x008fea0000000000 */
[----:B------:R-:W-:Y:S04]  /*8130*/  SHF.R.U32.HI R0, RZ, 0x15, R0 ;  /* 0x00000015ff007819 */ /* 0x000fe80000011600 */
[----:B------:R-:W-:Y:S11]  /*8140*/  LOP3.LUT P0, RZ, R0, 0x3, R51, 0x48, !PT ;  /* 0x0000000300ff7812 */ /* 0x000ff60007804833 */
[----:B------:R-:W-:Y:S02]  /*8150*/  @!UPT UIADD3 URZ, UPT, UPT, URZ, URZ, URZ ;  /* 0x000000fffffff290 */ /* 0x000fe4000fffe0ff */
[----:B------:R-:W-:Y:S05]  /*8160*/  @!P0 BRA `(.L_x_138) ;  /* 0x0000000000408947 */ /* 0x000fea0003800000 */
[----:B------:R-:W3:Y:S01]  /*8170*/  LDCU.64 UR8, c[0x4][0x70] ;  /* 0x01000e00ff0877ac */ /* 0x000ee20008000a00 */
[----:B------:R-:W-:Y:S01]  /*8180*/  MOV R3, 0x0 ;  /* 0x0000000000037802 */ /* 0x000fe20000000f00 */
[----:B------:R-:W-:Y:S02]  /*8190*/  HFMA2 R12, -RZ, RZ, 0, 5.9604644775390625e-08 ;  /* 0x00000001ff0c7431 */ /* 0x000fe400000001ff */
[----:B-1----:R-:W-:Y:S02]  /*81a0*/  IMAD.MOV.U32 R8, RZ, RZ, 0x192 ;  /* 0x00000192ff087424 */ /* 0x002fe400078e00ff */
[----:B------:R-:W-:Y:S01]  /*81b0*/  IMAD.MOV.U32 R13, RZ, RZ, RZ ;  /* 0x000000ffff0d7224 */ /* 0x000fe200078e00ff */
[----:B------:R-:W1:Y:S01]  /*81c0*/  LDCU.64 UR6, c[0x4][0x78] ;  /* 0x01000f00ff0677ac */ /* 0x000e620008000a00 */
[----:B--2---:R-:W2:Y:S01]  /*81d0*/  LDC.64 R2, c[0x4][R3] ;  /* 0x0100000003027b82 */ /* 0x004ea20000000a00 */
[----:B------:R-:W5:Y:S01]  /*81e0*/  LDCU.64 UR4, c[0x4][0x10] ;  /* 0x01000200ff0477ac */ /* 0x000f620008000a00 */
[----:B---3--:R-:W-:Y:S01]  /*81f0*/  MOV R5, UR9 ;  /* 0x0000000900057c02 */ /* 0x008fe20008000f00 */
[----:B------:R-:W-:Y:S01]  /*8200*/  IMAD.U32 R4, RZ, RZ, UR8 ;  /* 0x00000008ff047e24 */ /* 0x000fe2000f8e00ff */
[----:B-1----:R-:W-:Y:S01]  /*8210*/  MOV R7, UR7 ;  /* 0x0000000700077c02 */ /* 0x002fe20008000f00 */
[----:B------:R-:W-:Y:S01]  /*8220*/  IMAD.U32 R6, RZ, RZ, UR6 ;  /* 0x00000006ff067e24 */ /* 0x000fe2000f8e00ff */
[----:B-----5:R-:W-:Y:S01]  /*8230*/  MOV R11, UR5 ;  /* 0x00000005000b7c02 */ /* 0x020fe20008000f00 */
[----:B------:R-:W-:Y:S02]  /*8240*/  IMAD.U32 R10, RZ, RZ, UR4 ;  /* 0x00000004ff0a7e24 */ /* 0x000fe4000f8e00ff */
[----:B------:R-:W-:Y:S07]  /*8250*/  LEPC R20, `(.L_x_138) ;  /* 0x000000001014794e */ /* 0x000fee0000000000 */
[----:B--2-4-:R-:W-:Y:S05]  /*8260*/  CALL.ABS.NOINC R2 ;  /* 0x0000000002007343 */ /* 0x014fea0003c00000 */
.L_x_138:
[----:B----4-:R-:W-:Y:S01]  /*8270*/  SHF.L.U32 R3, R28, 0x10, RZ ;  /* 0x000000101c037819 */ /* 0x010fe200000006ff */
[----:B------:R-:W-:Y:S05]  /*8280*/  WARPSYNC.ALL ;  /* 0x0000000000007948 */ /* 0x000fea0003800000 */
[----:B------:R-:W-:Y:S01]  /*8290*/  R2UR UR4, R25 ;  /* 0x00000000190472ca */ /* 0x000fe200000e0000 */
[----:B------:R-:W-:Y:S01]  /*82a0*/  BSSY.RECONVERGENT B0, `(.L_x_139) ;  /* 0x000005b000007945 */ /* 0x000fe20003800200 */
[----:B------:R-:W-:Y:S02]  /*82b0*/  SHF.L.U32 R20, R30, 0x10, RZ ;  /* 0x000000101e147819 */ /* 0x000fe400000006ff */
[----:B------:R-:W-:Y:S02]  /*82c0*/  ISETP.NE.AND P6, PT, R62, RZ, PT ;  /* 0x000000ff3e00720c */ /* 0x000fe40003fc5270 */
[----:B------:R-:W-:Y:S07]  /*82d0*/  ISETP.NE.AND P0, PT, R61, RZ, PT ;  /* 0x000000ff3d00720c */ /* 0x000fee0003f05270 */
[----:B-12---:R-:W1:Y:S02]  /*82e0*/  LDTM.x16 R4, tmem[UR4+0x20] ;  /* 0x00002004000479ee */ /* 0x006e640008240000 */
        /* <DEDUP_REMOVED lines=59> */
[----:B------:R-:W-:Y:S02]  /*86a0*/  LEA R3, R26, UR43, 0x3 ;  /* 0x0000002b1a037c11 */ /* 0x000fe4000f8e18ff */
        /* <DEDUP_REMOVED lines=8> */
[----:B------:R-:W-:Y:S01]  /*8730*/  @P6 SHF.L.U32 R2, R60, 0x1f, RZ ;  /* 0x0000001f3c026819 */ /* 0x000fe200000006ff */
        /* <DEDUP_REMOVED lines=17> */
.L_x_140:
[----:B------:R-:W-:Y:S05]  /*8850*/  BSYNC.RECONVERGENT B0 ;  /* 0x0000000000007941 */ /* 0x000fea0003800200 */
.L_x_139:
        /* <DEDUP_REMOVED lines=19> */
.L_x_144:
[----:B------:R-:W-:Y:S05]  /*8990*/  BSYNC B0 ;  /* 0x0000000000007941 */ /* 0x000fea0003800000 */
.L_x_143:
[----:B------:R-:W-:Y:S11]  /*89a0*/  ISETP.NE.AND P0, PT, R65, RZ, PT ;  /* 0x000000ff4100720c */ /* 0x000ff60003f05270 */
[----:B------:R-:W-:Y:S02]  /*89b0*/  @!UPT UIADD3 URZ, UPT, UPT, URZ, URZ, URZ ;  /* 0x000000fffffff290 */ /* 0x000fe4000fffe0ff */
[----:B------:R3:W4:Y:S04]  /*89c0*/  @P0 LDS.128 R28, [R26+UR43+0x200] ;  /* 0x0002002b1a1c0984 */ /* 0x0007280008000c00 */
[----:B------:R3:W1:Y:S02]  /*89d0*/  @P0 LDS.128 R36, [R66+0x200] ;  /* 0x0002000042240984 */ /* 0x0006640000000c00 */
.L_x_142:
[----:B------:R-:W-:Y:S05]  /*89e0*/  BSYNC B1 ;  /* 0x0000000000017941 */ /* 0x000fea0003800000 */
.L_x_141:
[----:B--2---:R-:W-:Y:S05]  /*89f0*/  VIADD R0, R25, 0x30 ;  /* 0x0000003019007836 */ /* 0x004fea0000000000 */
[----:B------:R-:W-:Y:S04]  /*8a00*/  SHF.R.U32.HI R0, RZ, 0x15, R0 ;  /* 0x00000015ff007819 */ /* 0x000fe80000011600 */
[----:B------:R-:W-:Y:S11]  /*8a10*/  LOP3.LUT P0, RZ, R0, 0x3, R51, 0x48, !PT ;  /* 0x0000000300ff7812 */ /* 0x000ff60007804833 */
[----:B------:R-:W-:Y:S02]  /*8a20*/  @!UPT UIADD3 URZ, UPT, UPT, URZ, URZ, URZ ;  /* 0x000000fffffff290 */ /* 0x000fe4000fffe0ff */
[----:B------:R-:W-:Y:S05]  /*8a30*/  @!P0 BRA `(.L_x_146) ;  /* 0x0000000000408947 */ /* 0x000fea0003800000 */
[----:B------:R-:W2:Y:S01]  /*8a40*/  LDCU.64 UR8, c[0x4][0x70] ;  /* 0x01000e00ff0877ac */ /* 0x000ea20008000a00 */
[----:B------:R-:W-:Y:S01]  /*8a50*/  MOV R3, 0x0 ;  /* 0x0000000000037802 */ /* 0x000fe20000000f00 */
        /* <DEDUP_REMOVED lines=14> */
.L_x_146:
[----:B------:R-:W-:Y:S01]  /*8b40*/  ISETP.NE.AND P0, PT, R61, RZ, PT ;  /* 0x000000ff3d00720c */ /* 0x000fe20003f05270 */
[----:B------:R-:W-:Y:S05]  /*8b50*/  WARPSYNC.ALL ;  /* 0x0000000000007948 */ /* 0x000fea0003800000 */
[----:B------:R-:W-:Y:S01]  /*8b60*/  R2UR UR4, R25 ;  /* 0x00000000190472ca */ /* 0x000fe200000e0000 */
[----:B------:R-:W-:Y:S01]  /*8b70*/  BSSY.RECONVERGENT B0, `(.L_x_147) ;  /* 0x0000057000007945 */ /* 0x000fe20003800200 */
[C---:B----4-:R-:W-:Y:S02]  /*8b80*/  SHF.L.U32 R20, R28.reuse, 0x10, RZ ;  /* 0x000000101c147819 */ /* 0x050fe400000006ff */
[----:B------:R-:W-:Y:S02]  /*8b90*/  LOP3.LUT R21, R28, 0xffff0000, RZ, 0xc0, !PT ;  /* 0xffff00001c157812 */ /* 0x000fe400078ec0ff */
[C---:B------:R-:W-:Y:S02]  /*8ba0*/  SHF.L.U32 R25, R29.reuse, 0x10, RZ ;  /* 0x000000101d197819 */ /* 0x040fe400000006ff */
[----:B---3--:R-:W-:Y:S02]  /*8bb0*/  LOP3.LUT R26, R29, 0xffff0000, RZ, 0xc0, !PT ;  /* 0xffff00001d1a7812 */ /* 0x008fe400078ec0ff */
[C---:B------:R-:W-:Y:S02]  /*8bc0*/  SHF.L.U32 R28, R30.reuse, 0x10, RZ ;  /* 0x000000101e1c7819 */ /* 0x040fe400000006ff */
[----:B------:R-:W-:Y:S01]  /*8bd0*/  LOP3.LUT R29, R30, 0xffff0000, RZ, 0xc0, !PT ;  /* 0xffff00001e1d7812 */ /* 0x000fe200078ec0ff */
[----:B-1----:R-:W1:Y:S01]  /*8be0*/  LDTM.x16 R4, tmem[UR4+0x30] ;  /* 0x00003004000479ee */ /* 0x002e620008240000 */
[C---:B------:R-:W-:Y:S01]  /*8bf0*/  SHF.L.U32 R30, R31.reuse, 0x10, RZ ;  /* 0x000000101f1e7819 */ /* 0x040fe200000006ff */
[----:B------:R-:W-:Y:S01]  /*8c00*/  NOP ;  /* 0x0000000000007918 */ /* 0x000fe20000000000 */
[----:B------:R-:W-:Y:S02]  /*8c10*/  LOP3.LUT R31, R31, 0xffff0000, RZ, 0xc0, !PT ;  /* 0xffff00001f1f7812 */ /* 0x000fe400078ec0ff */
[C---:B------:R-:W-:Y:S02]  /*8c20*/  SHF.L.U32 R32, R36.reuse, 0x10, RZ ;  /* 0x0000001024207819 */ /* 0x040fe400000006ff */
[----:B------:R-:W-:Y:S02]  /*8c30*/  LOP3.LUT R33, R36, 0xffff0000, RZ, 0xc0, !PT ;  /* 0xffff000024217812 */ /* 0x000fe400078ec0ff */
[----:B------:R-:W-:Y:S02]  /*8c40*/  IADD3 R54, PT, PT, R54, 0xf0, RZ ;  /* 0x000000f036367810 */ /* 0x000fe40007ffe0ff */
[C---:B------:R-:W-:Y:S02]  /*8c50*/  SHF.L.U32 R34, R37.reuse, 0x10, RZ ;  /* 0x0000001025227819 */ /* 0x040fe400000006ff */
[----:B------:R-:W-:Y:S02]  /*8c60*/  LOP3.LUT R54, R54, 0xfefffff8, RZ, 0xc0, !PT ;  /* 0xfefffff836367812 */ /* 0x000fe400078ec0ff */
[----:B------:R-:W-:Y:S02]  /*8c70*/  LOP3.LUT R35, R37, 0xffff0000, RZ, 0xc0, !PT ;  /* 0xffff000025237812 */ /* 0x000fe400078ec0ff */
[----:B-1----:R1:W-:Y:S01]  /*8c80*/  SYNCS.ARRIVE.TRANS64.RED.A1T0 RZ, [R54+URZ], RZ ;  /* 0x000000ff36ff79a7 */ /* 0x0023e200081004ff */
[C---:B------:R-:W-:Y:S02]  /*8c90*/  SHF.L.U32 R36, R38.reuse, 0x10, RZ ;  /* 0x0000001026247819 */ /* 0x040fe400000006ff */
[----:B------:R-:W-:Y:S02]  /*8ca0*/  LOP3.LUT R37, R38, 0xffff0000, RZ, 0xc0, !PT ;  /* 0xffff000026257812 */ /* 0x000fe400078ec0ff */
[----:B------:R-:W-:Y:S01]  /*8cb0*/  SHF.L.U32 R38, R39, 0x10, RZ ;  /* 0x0000001027267819 */ /* 0x000fe200000006ff */
[C---:B------:R-:W-:Y:S01]  /*8cc0*/  FMUL R4, R24.reuse, R4 ;  /* 0x0000000418047220 */ /* 0x040fe20000400000 */
[C---:B------:R-:W-:Y:S01]  /*8cd0*/  FMUL R5, R24.reuse, R5 ;  /* 0x0000000518057220 */ /* 0x040fe20000400000 */
[C---:B------:R-:W-:Y:S01]  /*8ce0*/  FMUL R6, R24.reuse, R6 ;  /* 0x0000000618067220 */ /* 0x040fe20000400000 */
[C---:B------:R-:W-:Y:S01]  /*8cf0*/  FMUL R7, R24.reuse, R7 ;  /* 0x0000000718077220 */ /* 0x040fe20000400000 */
[C---:B------:R-:W-:Y:S01]  /*8d00*/  FFMA R4, R27.reuse, R20, R4 ;  /* 0x000000141b047223 */ /* 0x040fe20000000004 */
        /* <DEDUP_REMOVED lines=15> */
[C---:B------:R-:W-:Y:S01]  /*8e00*/  FMUL R12, R24.reuse, R16 ;  /* 0x00000010180c7220 */ /* 0x040fe20000400000 */
[C---:B------:R-:W-:Y:S01]  /*8e10*/  FFMA R0, R27.reuse, R32, R0 ;  /* 0x000000201b007223 */ /* 0x040fe20000000000 */
[C---:B------:R-:W-:Y:S01]  /*8e20*/  FMUL R13, R24.reuse, R17 ;  /* 0x00000011180d7220 */ /* 0x040fe20000400000 */
[----:B------:R-:W-:Y:S01]  /*8e30*/  FFMA R2, R27, R33, R2 ;  /* 0x000000211b027223 */ /* 0x000fe20000000002 */
[----:B------:R-:W-:Y:S01]  /*8e40*/  F2FP.BF16.F32.PACK_AB R4, R5, R4 ;  /* 0x000000040504723e */ /* 0x000fe200000010ff */
[C---:B------:R-:W-:Y:S01]  /*8e50*/  FMUL R14, R24.reuse, R18 ;  /* 0x00000012180e7220 */ /* 0x040fe20000400000 */
[----:B------:R-:W-:Y:S01]  /*8e60*/  FFMA R3, R27, R34, R3 ;  /* 0x000000221b037223 */ /* 0x000fe20000000003 */
[----:B------:R-:W-:Y:S01]  /*8e70*/  LOP3.LUT R39, R39, 0xffff0000, RZ, 0xc0, !PT ;  /* 0xffff000027277812 */ /* 0x000fe200078ec0ff */
[----:B------:R-:W-:Y:S01]  /*8e80*/  FFMA R15, R27, R35, R15 ;  /* 0x000000231b0f7223 */ /* 0x000fe2000000000f */
[----:B------:R-:W-:Y:S01]  /*8e90*/  F2FP.BF16.F32.PACK_AB R5, R7, R6 ;  /* 0x000000060705723e */ /* 0x000fe200000010ff */
[----:B------:R-:W-:Y:S01]  /*8ea0*/  FMUL R19, R24, R19 ;  /* 0x0000001318137220 */ /* 0x000fe20000400000 */
[----:B------:R-:W-:Y:S01]  /*8eb0*/  F2FP.BF16.F32.PACK_AB R6, R9, R8 ;  /* 0x000000080906723e */ /* 0x000fe200000010ff */
        /* <DEDUP_REMOVED lines=34> */
.L_x_148:
[----:B------:R-:W-:Y:S05]  /*90e0*/  BSYNC.RECONVERGENT B0 ;  /* 0x0000000000007941 */ /* 0x000fea0003800200 */
.L_x_147:
[----:B------:R-:W-:Y:S01]  /*90f0*/  BAR.SYNC.DEFER_BLOCKING 0x1, 0x80 ;  /* 0x0042000000007b1d */ /* 0x000fe20000010000 */
[----:B------:R-:W-:Y:S01]  /*9100*/  UISETP.NE.AND UP0, UPT, UR47, -0x4, UPT ;  /* 0xfffffffc2f00788c */ /* 0x000fe2000bf05270 */
[----:B------:R-:W-:Y:S08]  /*9110*/  IADD3 R22, PT, PT, R22, 0x1, RZ ;  /* 0x0000000116167810 */ /* 0x000ff00007ffe0ff */
[----:B------:R-:W-:Y:S05]  /*9120*/  BRA.U !UP0, `(.L_x_149) ;  /* 0x0000000108287547 */ /* 0x000fea000b800000 */
[----:B------:R-:W-:Y:S01]  /*9130*/  ISETP.NE.AND P0, PT, R62, RZ, PT ;  /* 0x000000ff3e00720c */ /* 0x000fe20003f05270 */
[----:B------:R-:W-:Y:S01]  /*9140*/  IMAD.U32 R2, RZ, RZ, UR46 ;  /* 0x0000002eff027e24 */ /* 0x000fe2000f8e00ff */
[----:B------:R-:W-:Y:S01]  /*9150*/  UIADD3 UR4, UPT, UPT, UR46, 0x1, URZ ;  /* 0x000000012e047890 */ /* 0x000fe2000fffe0ff */
[----:B------:R-:W-:Y:S03]  /*9160*/  IMAD.U32 R0, RZ, RZ, UR52 ;  /* 0x00000034ff007e24 */ /* 0x000fe6000f8e00ff */
[----:B------:R-:W-:Y:S04]  /*9170*/  UISETP.NE.AND UP0, UPT, UR4, 0x4, UPT ;  /* 0x000000040400788c */ /* 0x000fe8000bf05270 */
[----:B------:R-:W-:Y:S03]  /*9180*/  USEL UR46, UR4, URZ, UP0 ;  /* 0x000000ff042e7287 */ /* 0x000fe60008000000 */
[----:B------:R-:W-:Y:S05]  /*9190*/  @P0 LEA R2, R2, UR43, 0x3 ;  /* 0x0000002b02020c11 */ /* 0x000fea000f8e18ff */
[----:B------:R-:W-:Y:S05]  /*91a0*/  @P0 VIADD R2, R2, 0x80 ;  /* 0x0000008002020836 */ /* 0x000fea0000000000 */
[----:B------:R-:W-:Y:S04]  /*91b0*/  @P0 PRMT R0, R0, 0x654, R2 ;  /* 0x0000065400000816 */ /* 0x000fe80000000002 */
[----:B------:R2:W-:Y:S03]  /*91c0*/  @P0 SYNCS.ARRIVE.TRANS64.RED.A1T0 RZ, [R0+URZ], RZ ;  /* 0x000000ff00ff09a7 */ /* 0x0005e600081004ff */
.L_x_149:
[----:B------:R-:W-:Y:S01]  /*91d0*/  R2UR UR4, R52 ;  /* 0x00000000340472ca */ /* 0x000fe200000e0000 */
[----:B------:R-:W-:Y:S01]  /*91e0*/  UISETP.NE.AND UP0, UPT, UR62, URZ, UPT ;  /* 0x000000ff3e00728c */ /* 0x000fe2000bf05270 */
[----:B------:R-:W-:Y:S01]  /*91f0*/  ISETP.NE.AND P0, PT, R56, 0x2, PT ;  /* 0x000000023800780c */ /* 0x000fe20003f05270 */
[----:B------:R-:W-:Y:S01]  /*9200*/  UIADD3 UR20, UPT, UPT, UR38, UR63, URZ ;  /* 0x0000003f26147290 */ /* 0x000fe2000fffe0ff */
[----:B------:R-:W-:Y:S01]  /*9210*/  ISETP.NE.AND P1, PT, R22, 0x4, PT ;  /* 0x000000041600780c */ /* 0x000fe20003f25270 */
[----:B------:R-:W-:Y:S01]  /*9220*/  UIADD3 UR47, UPT, UPT, UR47, 0x4, URZ ;  /* 0x000000042f2f7890 */ /* 0x000fe2000fffe0ff */
[----:B------:R-:W-:Y:S01]  /*9230*/  SEL R2, RZ, 0x1, P0 ;  /* 0x00000001ff027807 */ /* 0x000fe20000000000 */
[----:B------:R-:W-:Y:S01]  /*9240*/  UMOV UR36, UR61 ;  /* 0x0000003d00247c82 */ /* 0x000fe20008000000 */
[----:B--2---:R-:W-:Y:S02]  /*9250*/  SEL R0, RZ, 0x1, P1 ;  /* 0x00000001ff007807 */ /* 0x004fe40000800000 */
[----:B------:R-:W-:Y:S02]  /*9260*/  LOP3.LUT R58, R58, R2, RZ, 0x3c, !PT ;  /* 0x000000023a3a7212 */ /* 0x000fe400078e3cff */
[----:B------:R-:W-:Y:S01]  /*9270*/  LOP3.LUT R59, R59, R0, RZ, 0x3c, !PT ;  /* 0x000000003b3b7212 */ /* 0x000fe200078e3cff */
[----:B------:R-:W-:Y:S01]  /*9280*/  UIADD3 UR24, UPT, UPT, UR37, UR4, URZ ;  /* 0x0000000425187290 */ /* 0x000fe2000fffe0ff */
[----:B------:R-:W-:Y:S02]  /*9290*/  SEL R56, R56, RZ, P0 ;  /* 0x000000ff38387207 */ /* 0x000fe40000000000 */
[----:B------:R-:W-:Y:S01]  /*92a0*/  SEL R22, R22, RZ, P1 ;  /* 0x000000ff16167207 */ /* 0x000fe20000800000 */
[----:B------:R-:W-:Y:S08]  /*92b0*/  BRA.U UP0, `(.L_x_150) ;  /* 0xffffffcd00787547 */ /* 0x000ff0000b83ffff */
[----:B------:R-:W2:Y:S01]  /*92c0*/  LDCU.64 UR4, c[0x0][0x888] ;  /* 0x00011100ff0477ac */ /* 0x000ea20008000a00 */
[----:B------:R-:W3:Y:S01]  /*92d0*/  LDCU.64 UR6, c[0x0][0x890] ;  /* 0x00011200ff0677ac */ /* 0x000ee20008000a00 */
[----:B--2---:R-:W-:Y:S02]  /*92e0*/  ISETP.NE.U32.AND P2, PT, RZ, UR4, PT ;  /* 0x00000004ff007c0c */ /* 0x004fe4000bf45070 */
[----:B---3--:R-:W-:Y:S02]  /*92f0*/  ISETP.NE.U32.AND P1, PT, RZ, UR6, PT ;  /* 0x00000006ff007c0c */ /* 0x008fe4000bf25070 */
[----:B------:R-:W-:Y:S02]  /*9300*/  ISETP.NE.AND.EX P2, PT, RZ, UR5, PT, P2 ;  /* 0x00000005ff007c0c */ /* 0x000fe4000bf45320 */
[----:B------:R-:W-:-:S13]  /*9310*/  ISETP.NE.AND.EX P0, PT, RZ, UR7, PT, P1 ;  /* 0x00000007ff007c0c */ /* 0x000fda000bf05310 */
[----:B------:R-:W-:Y:S05]  /*9320*/  @P2 BRA P0, `(.L_x_151) ;  /* 0x00000000003c2947 */ /* 0x000fea0000000000 */
[----:B------:R-:W-:-:S13]  /*9330*/  ISETP.NE.AND.EX P1, PT, RZ, UR7, PT, P1 ;  /* 0x00000007ff007c0c */ /* 0x000fda000bf25310 */
[----:B------:R-:W-:Y:S05]  /*9340*/  @P1 BRA `(.L_x_152) ;  /* 0x00000000000c1947 */ /* 0x000fea0003800000 */
[----:B------:R-:W-:-:S13]  /*9350*/  FSETP.NEU.AND P0, PT, R27, RZ, PT ;  /* 0x000000ff1b00720b */ /* 0x000fda0003f0d000 */
[----:B------:R-:W-:Y:S05]  /*9360*/  @!P0 EXIT ;  /* 0x000000000000894d */ /* 0x000fea0003800000 */
[----:B------:R-:W-:Y:S05]  /*9370*/  BRA `(.L_x_151) ;  /* 0x0000000000287947 */ /* 0x000fea0003800000 */
.L_x_152:
[----:B------:R-:W-:Y:S01]  /*9380*/  ISETP.NE.AND P0, PT, R55, RZ, PT ;  /* 0x000000ff3700720c */ /* 0x000fe20003f05270 */
[----:B------:R-:W-:-:S12]  /*9390*/  BSSY.RECONVERGENT B0, `(.L_x_151) ;  /* 0x0000008000007945 */ /* 0x000fd80003800200 */
[----:B------:R-:W-:Y:S05]  /*93a0*/  @P0 BRA `(.L_x_153) ;  /* 0x0000000000100947 */ /* 0x000fea0003800000 */
[----:B------:R-:W-:-:S04]  /*93b0*/  ISETP.NE.U32.AND P0, PT, RZ, UR4, PT ;  /* 0x00000004ff007c0c */ /* 0x000fc8000bf05070 */
[----:B------:R-:W-:-:S13]  /*93c0*/  ISETP.NE.AND.EX P0, PT, RZ, UR5, PT, P0 ;  /* 0x00000005ff007c0c */ /* 0x000fda000bf05300 */
[----:B------:R-:W-:Y:S05]  /*93d0*/  @!P0 EXIT ;  /* 0x000000000000894d */ /* 0x000fea0003800000 */
[----:B------:R-:W-:Y:S05]  /*93e0*/  BRA `(.L_x_154) ;  /* 0x0000000000087947 */ /* 0x000fea0003800000 */
.L_x_153:
[----:B------:R-:W-:-:S13]  /*93f0*/  FSETP.NEU.AND P0, PT, R27, RZ, PT ;  /* 0x000000ff1b00720b */ /* 0x000fda0003f0d000 */
[----:B------:R-:W-:Y:S05]  /*9400*/  @!P0 EXIT ;  /* 0x000000000000894d */ /* 0x000fea0003800000 */
.L_x_154:
[----:B------:R-:W-:Y:S05]  /*9410*/  BSYNC.RECONVERGENT B0 ;  /* 0x0000000000007941 */ /* 0x000fea0003800200 */
.L_x_151:
[----:B------:R-:W-:Y:S01]  /*9420*/  ULEA UR6, UR46, UR43, 0x3 ;  /* 0x0000002b2e067291 */ /* 0x000fe2000f8e18ff */
[----:B------:R-:W-:-:S04]  /*9430*/  DEPBAR.LE SB0, 0x0 ;  /* 0x000080000000791a */ /* 0x000fc80000000000 */
[----:B------:R-:W-:-:S04]  /*9440*/  UIADD3 UR6, UPT, UPT, UR6, 0x80, URZ ;  /* 0x0000008006067890 */ /* 0x000fc8000fffe0ff */
[----:B------:R-:W-:-:S09]  /*9450*/  UPRMT UR6, UR52, 0x654, UR6 ;  /* 0x0000065434067896 */ /* 0x000fd20008000006 */
[----:B------:R-:W-:Y:S01]  /*9460*/  SYNCS.ARRIVE.TRANS64.RED.A1T0 RZ, [UR6], RZ ;  /* 0x000000ffffff79a7 */ /* 0x000fe20008100406 */
[----:B------:R-:W-:Y:S05]  /*9470*/  EXIT ;  /* 0x000000000000794d */ /* 0x000fea0003800000 */
.L_x_24:
[----:B---3--:R3:W4:Y:S02]  /*9480*/  SYNCS.PHASECHK.TRANS64.TRYWAIT P0, [R0+URZ+0x120], R2 ;  /* 0x00012002000075a7 */ /* 0x00872400080011ff */
[----:B----4-:R-:W-:Y:S05]  /*9490*/  @!P0 NANOSLEEP.SYNCS 0x989680 ;  /* 0x009896800000895d */ /* 0x010fea0003900000 */
[----:B------:R-:W4:Y:S02]  /*94a0*/  @!P0 SYNCS.PHASECHK.TRANS64 P0, [R0+URZ+0x120], R2 ;  /* 0x00012002000085a7 */ /* 0x000f2400080010ff */
[----:B----4-:R-:W-:Y:S05]  /*94b0*/  @!P0 BRA `(.L_x_24) ;  /* 0xfffffffc00f08947 */ /* 0x010fea000383ffff */
[----:B------:R-:W-:Y:S05]  /*94c0*/  BRA `(.L_x_155) ;  /* 0xffffff8400c47947 */ /* 0x000fea000383ffff */
.L_x_27:
[----:B--2---:R-:W-:-:S07]  /*94d0*/  MOV R0, UR5 ;  /* 0x0000000500007c02 */ /* 0x004fce0008000f00 */
.L_x_156:
[----:B--2---:R2:W3:Y:S02]  /*94e0*/  SYNCS.PHASECHK.TRANS64.TRYWAIT P0, [R0+URZ+0x30], R3 ;  /* 0x00003003000075a7 */ /* 0x0044e400080011ff */
[----:B---3--:R-:W-:Y:S05]  /*94f0*/  @!P0 NANOSLEEP.SYNCS 0x989680 ;  /* 0x009896800000895d */ /* 0x008fea0003900000 */
[----:B------:R-:W3:Y:S02]  /*9500*/  @!P0 SYNCS.PHASECHK.TRANS64 P0, [R0+URZ+0x30], R3 ;  /* 0x00003003000085a7 */ /* 0x000ee400080010ff */
[----:B---3--:R-:W-:Y:S05]  /*9510*/  @!P0 BRA `(.L_x_156) ;  /* 0xfffffffc00f08947 */ /* 0x008fea000383ffff */
[----:B------:R-:W-:Y:S05]  /*9520*/  BRA `(.L_x_26) ;  /* 0xffffff88001c7947 */ /* 0x000fea000383ffff */
.L_x_36:
[----:B-1----:R-:W-:-:S07]  /*9530*/  MOV R0, UR6 ;  /* 0x0000000600007c02 */ /* 0x002fce0008000f00 */
.L_x_157:
[----:B-1----:R1:W2:Y:S02]  /*9540*/  SYNCS.PHASECHK.TRANS64.TRYWAIT P0, [R0+URZ+0x30], R3 ;  /* 0x00003003000075a7 */ /* 0x0022a400080011ff */
[----:B--2---:R-:W-:Y:S05]  /*9550*/  @!P0 NANOSLEEP.SYNCS 0x989680 ;  /* 0x009896800000895d */ /* 0x004fea0003900000 */
[----:B------:R-:W2:Y:S02]  /*9560*/  @!P0 SYNCS.PHASECHK.TRANS64 P0, [R0+URZ+0x30], R3 ;  /* 0x00003003000085a7 */ /* 0x000ea400080010ff */
[----:B--2---:R-:W-:Y:S05]  /*9570*/  @!P0 BRA `(.L_x_157) ;  /* 0xfffffffc00f08947 */ /* 0x004fea000383ffff */
[----:B------:R-:W-:Y:S05]  /*9580*/  BRA `(.L_x_35) ;  /* 0xffffff8c00307947 */ /* 0x000fea000383ffff */
.L_x_43:
[----:B-1----:R1:W4:Y:S02]  /*9590*/  SYNCS.PHASECHK.TRANS64.TRYWAIT P0, [R3+URZ+0xb0], R0 ;  /* 0x0000b000030075a7 */ /* 0x00232400080011ff */
[----:B----4-:R-:W-:Y:S05]  /*95a0*/  @!P0 NANOSLEEP.SYNCS 0x989680 ;  /* 0x009896800000895d */ /* 0x010fea0003900000 */
[----:B------:R-:W4:Y:S02]  /*95b0*/  @!P0 SYNCS.PHASECHK.TRANS64 P0, [R3+URZ+0xb0], R0 ;  /* 0x0000b000030085a7 */ /* 0x000f2400080010ff */
[----:B----4-:R-:W-:Y:S05]  /*95c0*/  @!P0 BRA `(.L_x_43) ;  /* 0xfffffffc00f08947 */ /* 0x010fea000383ffff */
[----:B------:R-:W-:Y:S05]  /*95d0*/  BRA `(.L_x_158) ;  /* 0xffffff9000247947 */ /* 0x000fea000383ffff */
.L_x_47:
[----:B------:R-:W-:-:S07]  /*95e0*/  MOV R0, UR4 ;  /* 0x0000000400007c02 */ /* 0x000fce0008000f00 */
.L_x_159:
[----:B-1----:R1:W2:Y:S02]  /*95f0*/  SYNCS.PHASECHK.TRANS64.TRYWAIT P0, [R0+URZ], R2 ;  /* 0x00000002000075a7 */ /* 0x0022a400080011ff */
[----:B--2---:R-:W-:Y:S05]  /*9600*/  @!P0 NANOSLEEP.SYNCS 0x989680 ;  /* 0x009896800000895d */ /* 0x004fea0003900000 */
[----:B------:R-:W2:Y:S02]  /*9610*/  @!P0 SYNCS.PHASECHK.TRANS64 P0, [R0+URZ], R2 ;  /* 0x00000002000085a7 */ /* 0x000ea400080010ff */
[----:B--2---:R-:W-:Y:S05]  /*9620*/  @!P0 BRA `(.L_x_159) ;  /* 0xfffffffc00f08947 */ /* 0x004fea000383ffff */
[----:B------:R-:W-:Y:S05]  /*9630*/  BRA `(.L_x_160) ;  /* 0xffffff9400cc7947 */ /* 0x000fea000383ffff */
.L_x_48:
[----:B------:R-:W-:-:S07]  /*9640*/  MOV R0, UR5 ;  /* 0x0000000500007c02 */ /* 0x000fce0008000f00 */
.L_x_161:
[----:B-1----:R1:W2:Y:S02]  /*9650*/  SYNCS.PHASECHK.TRANS64.TRYWAIT P0, [R0+URZ], R3 ;  /* 0x00000003000075a7 */ /* 0x0022a400080011ff */
[----:B--2---:R-:W-:Y:S05]  /*9660*/  @!P0 NANOSLEEP.SYNCS 0x989680 ;  /* 0x009896800000895d */ /* 0x004fea0003900000 */
[----:B------:R-:W2:Y:S02]  /*9670*/  @!P0 SYNCS.PHASECHK.TRANS64 P0, [R0+URZ], R3 ;  /* 0x00000003000085a7 */ /* 0x000ea400080010ff */
[----:B--2---:R-:W-:Y:S05]  /*9680*/  @!P0 BRA `(.L_x_161) ;  /* 0xfffffffc00f08947 */ /* 0x004fea000383ffff */
[----:B------:R-:W-:Y:S05]  /*9690*/  BRA `(.L_x_162) ;  /* 0xffffff9400d87947 */ /* 0x000fea000383ffff */
.L_x_49:
[----:B------:R-:W-:-:S07]  /*96a0*/  MOV R0, UR5 ;  /* 0x0000000500007c02 */ /* 0x000fce0008000f00 */
.L_x_163:
[----:B-1----:R1:W2:Y:S02]  /*96b0*/  SYNCS.PHASECHK.TRANS64.TRYWAIT P0, [R0+URZ], R3 ;  /* 0x00000003000075a7 */ /* 0x0022a400080011ff */
[----:B--2---:R-:W-:Y:S05]  /*96c0*/  @!P0 NANOSLEEP.SYNCS 0x989680 ;  /* 0x009896800000895d */ /* 0x004fea0003900000 */
[----:B------:R-:W2:Y:S02]  /*96d0*/  @!P0 SYNCS.PHASECHK.TRANS64 P0, [R0+URZ], R3 ;  /* 0x00000003000085a7 */ /* 0x000ea400080010ff */
[----:B--2---:R-:W-:Y:S05]  /*96e0*/  @!P0 BRA `(.L_x_163) ;  /* 0xfffffffc00f08947 */ /* 0x004fea000383ffff */
[----:B------:R-:W-:Y:S05]  /*96f0*/  BRA `(.L_x_164) ;  /* 0xffffff9400e47947 */ /* 0x000fea000383ffff */
.L_x_50:
[----:B------:R-:W-:-:S07]  /*9700*/  MOV R0, UR5 ;  /* 0x0000000500007c02 */ /* 0x000fce0008000f00 */
.L_x_165:
[----:B-1----:R1:W2:Y:S02]  /*9710*/  SYNCS.PHASECHK.TRANS64.TRYWAIT P0, [R0+URZ], R3 ;  /* 0x00000003000075a7 */ /* 0x0022a400080011ff */
[----:B--2---:R-:W-:Y:S05]  /*9720*/  @!P0 NANOSLEEP.SYNCS 0x989680 ;  /* 0x009896800000895d */ /* 0x004fea0003900000 */
[----:B------:R-:W2:Y:S02]  /*9730*/  @!P0 SYNCS.PHASECHK.TRANS64 P0, [R0+URZ], R3 ;  /* 0x00000003000085a7 */ /* 0x000ea400080010ff */
[----:B--2---:R-:W-:Y:S05]  /*9740*/  @!P0 BRA `(.L_x_165) ;  /* 0xfffffffc00f08947 */ /* 0x004fea000383ffff */
[----:B------:R-:W-:Y:S05]  /*9750*/  BRA `(.L_x_166) ;  /* 0xffffff9400f07947 */ /* 0x000fea000383ffff */
.L_x_51:
[----:B------:R-:W-:-:S07]  /*9760*/  MOV R0, UR5 ;  /* 0x0000000500007c02 */ /* 0x000fce0008000f00 */
.L_x_167:
[----:B-1----:R1:W2:Y:S02]  /*9770*/  SYNCS.PHASECHK.TRANS64.TRYWAIT P0, [R0+URZ], R3 ;  /* 0x00000003000075a7 */ /* 0x0022a400080011ff */
[----:B--2---:R-:W-:Y:S05]  /*9780*/  @!P0 NANOSLEEP.SYNCS 0x989680 ;  /* 0x009896800000895d */ /* 0x004fea0003900000 */
[----:B------:R-:W2:Y:S02]  /*9790*/  @!P0 SYNCS.PHASECHK.TRANS64 P0, [R0+URZ], R3 ;  /* 0x00000003000085a7 */ /* 0x000ea400080010ff */
[----:B--2---:R-:W-:Y:S05]  /*97a0*/  @!P0 BRA `(.L_x_167) ;  /* 0xfffffffc00f08947 */ /* 0x004fea000383ffff */
[----:B------:R-:W-:Y:S05]  /*97b0*/  BRA `(.L_x_168) ;  /* 0xffffff9400fc7947 */ /* 0x000fea000383ffff */
.L_x_54:
[----:B--2---:R2:W3:Y:S02]  /*97c0*/  SYNCS.PHASECHK.TRANS64.TRYWAIT P0, [R2+URZ+0x110], R4 ;  /* 0x00011004020075a7 */ /* 0x0044e400080011ff */
[----:B---3--:R-:W-:Y:S05]  /*97d0*/  @!P0 NANOSLEEP.SYNCS 0x989680 ;  /* 0x009896800000895d */ /* 0x008fea0003900000 */
[----:B------:R-:W3:Y:S02]  /*97e0*/  @!P0 SYNCS.PHASECHK.TRANS64 P0, [R2+URZ+0x110], R4 ;  /* 0x00011004020085a7 */ /* 0x000ee400080010ff */
[----:B---3--:R-:W-:Y:S05]  /*97f0*/  @!P0 BRA `(.L_x_54) ;  /* 0xfffffffc00f08947 */ /* 0x008fea000383ffff */
[----:B------:R-:W-:Y:S05]  /*9800*/  BRA `(.L_x_169) ;  /* 0xffffff9800587947 */ /* 0x000fea000383ffff */
.L_x_55:
[----:B------:R-:W-:-:S07]  /*9810*/  MOV R2, UR4 ;  /* 0x0000000400027c02 */ /* 0x000fce0008000f00 */
.L_x_170:
[----:B--2---:R2:W3:Y:S02]  /*9820*/  SYNCS.PHASECHK.TRANS64.TRYWAIT P0, [R2+URZ+0xc0], R5 ;  /* 0x0000c005020075a7 */ /* 0x0044e400080011ff */
[----:B---3--:R-:W-:Y:S05]  /*9830*/  @!P0 NANOSLEEP.SYNCS 0x989680 ;  /* 0x009896800000895d */ /* 0x008fea0003900000 */
[----:B------:R-:W3:Y:S02]  /*9840*/  @!P0 SYNCS.PHASECHK.TRANS64 P0, [R2+URZ+0xc0], R5 ;  /* 0x0000c005020085a7 */ /* 0x000ee400080010ff */
[----:B---3--:R-:W-:Y:S05]  /*9850*/  @!P0 BRA `(.L_x_170) ;  /* 0xfffffffc00f08947 */ /* 0x008fea000383ffff */
[----:B------:R-:W-:Y:S05]  /*9860*/  BRA `(.L_x_171) ;  /* 0xffffff9800687947 */ /* 0x000fea000383ffff */
.L_x_56:
[----:B--2---:R2:W3:Y:S02]  /*9870*/  SYNCS.PHASECHK.TRANS64.TRYWAIT P1, [R2+URZ+0xb0], R4 ;  /* 0x0000b004020075a7 */ /* 0x0044e400080211ff */
[----:B---3--:R-:W-:Y:S05]  /*9880*/  @!P1 NANOSLEEP.SYNCS 0x989680 ;  /* 0x009896800000995d */ /* 0x008fea0003900000 */
[----:B------:R-:W3:Y:S02]  /*9890*/  @!P1 SYNCS.PHASECHK.TRANS64 P1, [R2+URZ+0xb0], R4 ;  /* 0x0000b004020095a7 */ /* 0x000ee400080210ff */
[----:B---3--:R-:W-:Y:S05]  /*98a0*/  @!P1 BRA `(.L_x_56) ;  /* 0xfffffffc00f09947 */ /* 0x008fea000383ffff */
[----:B------:R-:W-:Y:S05]  /*98b0*/  BRA `(.L_x_172) ;  /* 0xffffff9800987947 */ /* 0x000fea000383ffff */
.L_x_59:
[----:B------:R-:W-:-:S07]  /*98c0*/  MOV R0, UR4 ;  /* 0x0000000400007c02 */ /* 0x000fce0008000f00 */
.L_x_173:
[----:B--2---:R2:W3:Y:S02]  /*98d0*/  SYNCS.PHASECHK.TRANS64.TRYWAIT P0, [R0+URZ+0xc0], R2 ;  /* 0x0000c002000075a7 */ /* 0x0044e400080011ff */
[----:B---3--:R-:W-:Y:S05]  /*98e0*/  @!P0 NANOSLEEP.SYNCS 0x989680 ;  /* 0x009896800000895d */ /* 0x008fea0003900000 */
[----:B------:R-:W3:Y:S02]  /*98f0*/  @!P0 SYNCS.PHASECHK.TRANS64 P0, [R0+URZ+0xc0], R2 ;  /* 0x0000c002000085a7 */ /* 0x000ee400080010ff */
[----:B---3--:R-:W-:Y:S05]  /*9900*/  @!P0 BRA `(.L_x_173) ;  /* 0xfffffffc00f08947 */ /* 0x008fea000383ffff */
[----:B------:R-:W-:Y:S05]  /*9910*/  BRA `(.L_x_58) ;  /* 0xffffff9800ec7947 */ /* 0x000fea000383ffff */
.L_x_68:
[----:B--2---:R-:W-:-:S04]  /*9920*/  MOV R5, UR5 ;  /* 0x0000000500057c02 */ /* 0x004fc80008000f00 */
[----:B------:R2:W3:Y:S03]  /*9930*/  SYNCS.PHASECHK.TRANS64.TRYWAIT P0, [R5+URZ+0x8], R6 ;  /* 0x00000806050075a7 */ /* 0x0004e600080011ff */
[----:B---3--:R-:W-:Y:S05]  /*9940*/  @!P0 NANOSLEEP.SYNCS 0x989680 ;  /* 0x009896800000895d */ /* 0x008fea0003900000 */
[----:B------:R-:W3:Y:S02]  /*9950*/  @!P0 SYNCS.PHASECHK.TRANS64 P0, [R5+URZ+0x8], R6 ;  /* 0x00000806050085a7 */ /* 0x000ee400080010ff */
[----:B---3--:R-:W-:Y:S05]  /*9960*/  @!P0 BRA `(.L_x_68) ;  /* 0xfffffffc00ec8947 */ /* 0x008fea000383ffff */
[----:B------:R-:W-:Y:S05]  /*9970*/  BRA `(.L_x_67) ;  /* 0xffffff9c00a07947 */ /* 0x000fea000383ffff */
.L_x_70:
[----:B------:R-:W-:Y:S01]  /*9980*/  BSSY B0, `(.L_x_174) ;  /* 0x0000006000007945 */ /* 0x000fe20003800000 */
[----:B------:R-:W-:-:S07]  /*9990*/  MOV R15, 0xffffffff ;  /* 0xffffffff000f7802 */ /* 0x000fce0000000f00 */
[----:B-12--5:R-:W-:Y:S05]  /*99a0*/  WARPSYNC.COLLECTIVE R15, `(.L_x_175) ;  /* 0x000000000f0c7348 */ /* 0x026fea0003c00000 */
[----:B------:R-:W-:Y:S02]  /*99b0*/  ELECT P6, UR79, PT ;  /* 0x00000000004f782f */ /* 0x000fe400038c0000 */
[----:B------:R-:W-:Y:S01]  /*99c0*/  MOV R14, UR79 ;  /* 0x0000004f000e7c02 */ /* 0x000fe20008000f00 */
[----:B-12--5:R-:W-:Y:S10]  /*99d0*/  ENDCOLLECTIVE ;  /* 0x000000000000791b */ /* 0x026ff40003800000 */
.L_x_175:
[----:B------:R-:W-:Y:S05]  /*99e0*/  BSYNC B0 ;  /* 0x0000000000007941 */ /* 0x000fea0003800000 */
.L_x_174:
[----:B------:R-:W-:Y:S05]  /*99f0*/  BRA `(.L_x_176) ;  /* 0xffffff9c00d07947 */ /* 0x000fea000383ffff */
.L_x_72:
[----:B--2---:R-:W-:-:S04]  /*9a00*/  MOV R0, UR5 ;  /* 0x0000000500007c02 */ /* 0x004fc80008000f00 */
[----:B------:R2:W3:Y:S03]  /*9a10*/  SYNCS.PHASECHK.TRANS64.TRYWAIT P0, [R0+URZ+0x8], R4 ;  /* 0x00000804000075a7 */ /* 0x0004e600080011ff */
[----:B---3--:R-:W-:Y:S05]  /*9a20*/  @!P0 NANOSLEEP.SYNCS 0x989680 ;  /* 0x009896800000895d */ /* 0x008fea0003900000 */
[----:B------:R-:W3:Y:S02]  /*9a30*/  @!P0 SYNCS.PHASECHK.TRANS64 P0, [R0+URZ+0x8], R4 ;  /* 0x00000804000085a7 */ /* 0x000ee400080010ff */
[----:B---3--:R-:W-:Y:S05]  /*9a40*/  @!P0 BRA `(.L_x_72) ;  /* 0xfffffffc00ec8947 */ /* 0x008fea000383ffff */
[----:B------:R-:W-:Y:S05]  /*9a50*/  BRA `(.L_x_71) ;  /* 0xffffff9c00d47947 */ /* 0x000fea000383ffff */
.L_x_73:
[----:B-1----:R1:W2:Y:S02]  /*9a60*/  SYNCS.PHASECHK.TRANS64.TRYWAIT P0, [R0+URZ+0xb0], R4 ;  /* 0x0000b004000075a7 */ /* 0x0022a400080011ff */
[----:B--2---:R-:W-:Y:S05]  /*9a70*/  @!P0 NANOSLEEP.SYNCS 0x989680 ;  /* 0x009896800000895d */ /* 0x004fea0003900000 */
[----:B------:R-:W2:Y:S02]  /*9a80*/  @!P0 SYNCS.PHASECHK.TRANS64 P0, [R0+URZ+0xb0], R4 ;  /* 0x0000b004000085a7 */ /* 0x000ea400080010ff */
[----:B--2---:R-:W-:Y:S05]  /*9a90*/  @!P0 BRA `(.L_x_73) ;  /* 0xfffffffc00f08947 */ /* 0x004fea000383ffff */
[----:B------:R-:W-:Y:S05]  /*9aa0*/  BRA `(.L_x_177) ;  /* 0xffffffa000e07947 */ /* 0x000fea000383ffff */
.L_x_75:
[----:B------:R-:W-:-:S07]  /*9ab0*/  MOV R0, UR46 ;  /* 0x0000002e00007c02 */ /* 0x000fce0008000f00 */
.L_x_178:
[----:B-1----:R1:W2:Y:S02]  /*9ac0*/  SYNCS.PHASECHK.TRANS64.TRYWAIT P0, [R0+URZ+0xf0], R4 ;  /* 0x0000f004000075a7 */ /* 0x0022a400080011ff */
[----:B--2---:R-:W-:Y:S05]  /*9ad0*/  @!P0 NANOSLEEP.SYNCS 0x989680 ;  /* 0x009896800000895d */ /* 0x004fea0003900000 */
[----:B------:R-:W2:Y:S02]  /*9ae0*/  @!P0 SYNCS.PHASECHK.TRANS64 P0, [R0+URZ+0xf0], R4 ;  /* 0x0000f004000085a7 */ /* 0x000ea400080010ff */
[----:B--2---:R-:W-:Y:S05]  /*9af0*/  @!P0 BRA `(.L_x_178) ;  /* 0xfffffffc00f08947 */ /* 0x004fea000383ffff */
[----:B------:R-:W-:Y:S05]  /*9b00*/  BRA `(.L_x_179) ;  /* 0xffffffa4002c7947 */ /* 0x000fea000383ffff */
.L_x_78:
[----:B------:R-:W-:Y:S07]  /*9b10*/  MOV R0, UR7 ;  /* 0x0000000700007c02 */ /* 0x000fee0008000f00 */
.L_x_180:
[----:B-1----:R1:W2:Y:S02]  /*9b20*/  SYNCS.PHASECHK.TRANS64.TRYWAIT P0, [R0+URZ], R4 ;  /* 0x00000004000075a7 */ /* 0x0022a400080011ff */
[----:B--2---:R-:W-:Y:S05]  /*9b30*/  @!P0 NANOSLEEP.SYNCS 0x989680 ;  /* 0x009896800000895d */ /* 0x004fea0003900000 */
[----:B------:R-:W2:Y:S02]  /*9b40*/  @!P0 SYNCS.PHASECHK.TRANS64 P0, [R0+URZ], R4 ;  /* 0x00000004000085a7 */ /* 0x000ea400080010ff */
[----:B--2---:R-:W-:Y:S05]  /*9b50*/  @!P0 BRA `(.L_x_180) ;  /* 0xfffffffc00f08947 */ /* 0x004fea000383ffff */
[----:B------:R-:W-:Y:S05]  /*9b60*/  BRA `(.L_x_77) ;  /* 0xffffffa400407947 */ /* 0x000fea000383ffff */
.L_x_82:
[----:B-1----:R-:W-:-:S07]  /*9b70*/  MOV R0, UR4 ;  /* 0x0000000400007c02 */ /* 0x002fce0008000f00 */
.L_x_181:
[----:B-1----:R1:W2:Y:S02]  /*9b80*/  SYNCS.PHASECHK.TRANS64.TRYWAIT P0, [R0+URZ], R2 ;  /* 0x00000002000075a7 */ /* 0x0022a400080011ff */
[----:B--2---:R-:W-:Y:S05]  /*9b90*/  @!P0 NANOSLEEP.SYNCS 0x989680 ;  /* 0x009896800000895d */ /* 0x004fea0003900000 */
[----:B------:R-:W2:Y:S02]  /*9ba0*/  @!P0 SYNCS.PHASECHK.TRANS64 P0, [R0+URZ], R2 ;  /* 0x00000002000085a7 */ /* 0x000ea400080010ff */
[----:B--2---:R-:W-:Y:S05]  /*9bb0*/  @!P0 BRA `(.L_x_181) ;  /* 0xfffffffc00f08947 */ /* 0x004fea000383ffff */
[----:B------:R-:W-:Y:S05]  /*9bc0*/  BRA `(.L_x_182) ;  /* 0xffffffa800847947 */ /* 0x000fea000383ffff */
.L_x_83:
[----:B------:R-:W-:-:S07]  /*9bd0*/  MOV R0, UR5 ;  /* 0x0000000500007c02 */ /* 0x000fce0008000f00 */
.L_x_183:
[----:B-1----:R1:W2:Y:S02]  /*9be0*/  SYNCS.PHASECHK.TRANS64.TRYWAIT P0, [R0+URZ], R3 ;  /* 0x00000003000075a7 */ /* 0x0022a400080011ff */
[----:B--2---:R-:W-:Y:S05]  /*9bf0*/  @!P0 NANOSLEEP.SYNCS 0x989680 ;  /* 0x009896800000895d */ /* 0x004fea0003900000 */
[----:B------:R-:W2:Y:S02]  /*9c00*/  @!P0 SYNCS.PHASECHK.TRANS64 P0, [R0+URZ], R3 ;  /* 0x00000003000085a7 */ /* 0x000ea400080010ff */
[----:B--2---:R-:W-:Y:S05]  /*9c10*/  @!P0 BRA `(.L_x_183) ;  /* 0xfffffffc00f08947 */ /* 0x004fea000383ffff */
[----:B------:R-:W-:Y:S05]  /*9c20*/  BRA `(.L_x_184) ;  /* 0xffffffa800907947 */ /* 0x000fea000383ffff */
.L_x_84:
[----:B------:R-:W-:-:S07]  /*9c30*/  MOV R0, UR5 ;  /* 0x0000000500007c02 */ /* 0x000fce0008000f00 */
.L_x_185:
[----:B-1----:R1:W2:Y:S02]  /*9c40*/  SYNCS.PHASECHK.TRANS64.TRYWAIT P0, [R0+URZ], R3 ;  /* 0x00000003000075a7 */ /* 0x0022a400080011ff */
[----:B--2---:R-:W-:Y:S05]  /*9c50*/  @!P0 NANOSLEEP.SYNCS 0x989680 ;  /* 0x009896800000895d */ /* 0x004fea0003900000 */
[----:B------:R-:W2:Y:S02]  /*9c60*/  @!P0 SYNCS.PHASECHK.TRANS64 P0, [R0+URZ], R3 ;  /* 0x00000003000085a7 */ /* 0x000ea400080010ff */
[----:B--2---:R-:W-:Y:S05]  /*9c70*/  @!P0 BRA `(.L_x_185) ;  /* 0xfffffffc00f08947 */ /* 0x004fea000383ffff */
[----:B------:R-:W-:Y:S05]  /*9c80*/  BRA `(.L_x_186) ;  /* 0xffffffa8009c7947 */ /* 0x000fea000383ffff */
.L_x_87:
[----:B------:R-:W-:-:S07]  /*9c90*/  MOV R0, UR41 ;  /* 0x0000002900007c02 */ /* 0x000fce0008000f00 */
.L_x_187:
[----:B-1----:R1:W2:Y:S02]  /*9ca0*/  SYNCS.PHASECHK.TRANS64.TRYWAIT P1, [R0+URZ+0x130], R2 ;  /* 0x00013002000075a7 */ /* 0x0022a400080211ff */
[----:B--2---:R-:W-:Y:S05]  /*9cb0*/  @!P1 NANOSLEEP.SYNCS 0x989680 ;  /* 0x009896800000995d */ /* 0x004fea0003900000 */
[----:B------:R-:W2:Y:S02]  /*9cc0*/  @!P1 SYNCS.PHASECHK.TRANS64 P1, [R0+URZ+0x130], R2 ;  /* 0x00013002000095a7 */ /* 0x000ea400080210ff */
[----:B--2---:R-:W-:Y:S05]  /*9cd0*/  @!P1 BRA `(.L_x_187) ;  /* 0xfffffffc00f09947 */ /* 0x004fea000383ffff */
[----:B------:R-:W-:Y:S05]  /*9ce0*/  BRA `(.L_x_188) ;  /* 0xffffffa800e87947 */ /* 0x000fea000383ffff */
.L_x_92:
[----:B---3--:R3:W4:Y:S02]  /*9cf0*/  SYNCS.PHASECHK.TRANS64.TRYWAIT P0, [R12+URZ+0xb0], R0 ;  /* 0x0000b0000c0075a7 */ /* 0x00872400080011ff */
[----:B----4-:R-:W-:Y:S05]  /*9d00*/  @!P0 NANOSLEEP.SYNCS 0x989680 ;  /* 0x009896800000895d */ /* 0x010fea0003900000 */
[----:B------:R-:W4:Y:S02]  /*9d10*/  @!P0 SYNCS.PHASECHK.TRANS64 P0, [R12+URZ+0xb0], R0 ;  /* 0x0000b0000c0085a7 */ /* 0x000f2400080010ff */
[----:B----4-:R-:W-:Y:S05]  /*9d20*/  @!P0 BRA `(.L_x_92) ;  /* 0xfffffffc00f08947 */ /* 0x010fea000383ffff */
[----:B------:R-:W-:Y:S05]  /*9d30*/  BRA `(.L_x_189) ;  /* 0xffffffb000107947 */ /* 0x000fea000383ffff */
.L_x_95:
[----:B-1----:R-:W-:Y:S07]  /*9d40*/  MOV R0, UR21 ;  /* 0x0000001500007c02 */ /* 0x002fee0008000f00 */
.L_x_190:
[----:B-1----:R1:W3:Y:S02]  /*9d50*/  SYNCS.PHASECHK.TRANS64.TRYWAIT P2, [R0+URZ+0xa8], R6 ;  /* 0x0000a806000075a7 */ /* 0x0022e400080411ff */
[----:B---3--:R-:W-:Y:S05]  /*9d60*/  @!P2 NANOSLEEP.SYNCS 0x989680 ;  /* 0x009896800000a95d */ /* 0x008fea0003900000 */
[----:B------:R-:W3:Y:S02]  /*9d70*/  @!P2 SYNCS.PHASECHK.TRANS64 P2, [R0+URZ+0xa8], R6 ;  /* 0x0000a8060000a5a7 */ /* 0x000ee400080410ff */
[----:B---3--:R-:W-:Y:S05]  /*9d80*/  @!P2 BRA `(.L_x_190) ;  /* 0xfffffffc00f0a947 */ /* 0x008fea000383ffff */
[----:B------:R-:W-:Y:S05]  /*9d90*/  BRA `(.L_x_94) ;  /* 0xffffffb400787947 */ /* 0x000fea000383ffff */
.L_x_98:
[----:B------:R-:W-:Y:S07]  /*9da0*/  MOV R0, UR21 ;  /* 0x0000001500007c02 */ /* 0x000fee0008000f00 */
.L_x_191:
[----:B-1----:R1:W3:Y:S02]  /*9db0*/  SYNCS.PHASECHK.TRANS64.TRYWAIT P0, [R0+URZ+0x80], R9 ;  /* 0x00008009000075a7 */ /* 0x0022e400080011ff */
[----:B---3--:R-:W-:Y:S05]  /*9dc0*/  @!P0 NANOSLEEP.SYNCS 0x989680 ;  /* 0x009896800000895d */ /* 0x008fea0003900000 */
[----:B------:R-:W3:Y:S02]  /*9dd0*/  @!P0 SYNCS.PHASECHK.TRANS64 P0, [R0+URZ+0x80], R9 ;  /* 0x00008009000085a7 */ /* 0x000ee400080010ff */
[----:B---3--:R-:W-:Y:S05]  /*9de0*/  @!P0 BRA `(.L_x_191) ;  /* 0xfffffffc00f08947 */ /* 0x008fea000383ffff */
[----:B------:R-:W-:Y:S05]  /*9df0*/  BRA `(.L_x_192) ;  /* 0xffffffb400d47947 */ /* 0x000fea000383ffff */
.L_x_99:
[----:B------:R-:W-:Y:S07]  /*9e00*/  MOV R0, UR21 ;  /* 0x0000001500007c02 */ /* 0x000fee0008000f00 */
.L_x_193:
[----:B-1----:R1:W3:Y:S02]  /*9e10*/  SYNCS.PHASECHK.TRANS64.TRYWAIT P0, [R0+URZ+0x88], R9 ;  /* 0x00008809000075a7 */ /* 0x0022e400080011ff */
[----:B---3--:R-:W-:Y:S05]  /*9e20*/  @!P0 NANOSLEEP.SYNCS 0x989680 ;  /* 0x009896800000895d */ /* 0x008fea0003900000 */
[----:B------:R-:W3:Y:S02]  /*9e30*/  @!P0 SYNCS.PHASECHK.TRANS64 P0, [R0+URZ+0x88], R9 ;  /* 0x00008809000085a7 */ /* 0x000ee400080010ff */
[----:B---3--:R-:W-:Y:S05]  /*9e40*/  @!P0 BRA `(.L_x_193) ;  /* 0xfffffffc00f08947 */ /* 0x008fea000383ffff */
[----:B------:R-:W-:Y:S05]  /*9e50*/  BRA `(.L_x_194) ;  /* 0xffffffb800307947 */ /* 0x000fea000383ffff */
.L_x_100:
[----:B------:R-:W-:Y:S07]  /*9e60*/  MOV R0, UR21 ;  /* 0x0000001500007c02 */ /* 0x000fee0008000f00 */
.L_x_195:
[----:B-1----:R1:W3:Y:S02]  /*9e70*/  SYNCS.PHASECHK.TRANS64.TRYWAIT P0, [R0+URZ+0x90], R9 ;  /* 0x00009009000075a7 */ /* 0x0022e400080011ff */
[----:B---3--:R-:W-:Y:S05]  /*9e80*/  @!P0 NANOSLEEP.SYNCS 0x989680 ;  /* 0x009896800000895d */ /* 0x008fea0003900000 */
[----:B------:R-:W3:Y:S02]  /*9e90*/  @!P0 SYNCS.PHASECHK.TRANS64 P0, [R0+URZ+0x90], R9 ;  /* 0x00009009000085a7 */ /* 0x000ee400080010ff */
[----:B---3--:R-:W-:Y:S05]  /*9ea0*/  @!P0 BRA `(.L_x_195) ;  /* 0xfffffffc00f08947 */ /* 0x008fea000383ffff */
[----:B------:R-:W-:Y:S05]  /*9eb0*/  BRA `(.L_x_196) ;  /* 0xffffffb8008c7947 */ /* 0x000fea000383ffff */
.L_x_101:
[----:B------:R-:W-:Y:S07]  /*9ec0*/  MOV R0, UR21 ;  /* 0x0000001500007c02 */ /* 0x000fee0008000f00 */
.L_x_197:
[----:B-1----:R1:W3:Y:S02]  /*9ed0*/  SYNCS.PHASECHK.TRANS64.TRYWAIT P0, [R0+URZ+0x98], R9 ;  /* 0x00009809000075a7 */ /* 0x0022e400080011ff */
[----:B---3--:R-:W-:Y:S05]  /*9ee0*/  @!P0 NANOSLEEP.SYNCS 0x989680 ;  /* 0x009896800000895d */ /* 0x008fea0003900000 */
[----:B------:R-:W3:Y:S02]  /*9ef0*/  @!P0 SYNCS.PHASECHK.TRANS64 P0, [R0+URZ+0x98], R9 ;  /* 0x00009809000085a7 */ /* 0x000ee400080010ff */
[----:B---3--:R-:W-:Y:S05]  /*9f00*/  @!P0 BRA `(.L_x_197) ;  /* 0xfffffffc00f08947 */ /* 0x008fea000383ffff */
[----:B------:R-:W-:Y:S05]  /*9f10*/  BRA `(.L_x_198) ;  /* 0xffffffb800e87947 */ /* 0x000fea000383ffff */
.L_x_103:
[----:B------:R-:W-:-:S07]  /*9f20*/  MOV R0, UR21 ;  /* 0x0000001500007c02 */ /* 0x000fce0008000f00 */
.L_x_199:
[----:B-1----:R1:W4:Y:S02]  /*9f30*/  SYNCS.PHASECHK.TRANS64.TRYWAIT P0, [R0+URZ+0x80], R2 ;  /* 0x00008002000075a7 */ /* 0x00232400080011ff */
[----:B----4-:R-:W-:Y:S05]  /*9f40*/  @!P0 NANOSLEEP.SYNCS 0x989680 ;  /* 0x009896800000895d */ /* 0x010fea0003900000 */
[----:B------:R-:W4:Y:S02]  /*9f50*/  @!P0 SYNCS.PHASECHK.TRANS64 P0, [R0+URZ+0x80], R2 ;  /* 0x00008002000085a7 */ /* 0x000f2400080010ff */
[----:B----4-:R-:W-:Y:S05]  /*9f60*/  @!P0 BRA `(.L_x_199) ;  /* 0xfffffffc00f08947 */ /* 0x010fea000383ffff */
[----:B------:R-:W-:Y:S05]  /*9f70*/  BRA `(.L_x_200) ;  /* 0xffffffbc00747947 */ /* 0x000fea000383ffff */
.L_x_104:
[----:B-1----:R-:W-:-:S07]  /*9f80*/  MOV R0, UR21 ;  /* 0x0000001500007c02 */ /* 0x002fce0008000f00 */
.L_x_201:
[----:B-1----:R1:W4:Y:S02]  /*9f90*/  SYNCS.PHASECHK.TRANS64.TRYWAIT P0, [R0+URZ+0x88], R2 ;  /* 0x00008802000075a7 */ /* 0x00232400080011ff */
[----:B----4-:R-:W-:Y:S05]  /*9fa0*/  @!P0 NANOSLEEP.SYNCS 0x989680 ;  /* 0x009896800000895d */ /* 0x010fea0003900000 */
[----:B------:R-:W4:Y:S02]  /*9fb0*/  @!P0 SYNCS.PHASECHK.TRANS64 P0, [R0+URZ+0x88], R2 ;  /* 0x00008802000085a7 */ /* 0x000f2400080010ff */
[----:B----4-:R-:W-:Y:S05]  /*9fc0*/  @!P0 BRA `(.L_x_201) ;  /* 0xfffffffc00f08947 */ /* 0x010fea000383ffff */
[----:B------:R-:W-:Y:S05]  /*9fd0*/  BRA `(.L_x_202) ;  /* 0xffffffbc00647947 */ /* 0x000fea000383ffff */
.L_x_105:
[----:B-1----:R-:W-:-:S07]  /*9fe0*/  MOV R0, UR21 ;  /* 0x0000001500007c02 */ /* 0x002fce0008000f00 */
.L_x_203:
[----:B-1----:R1:W4:Y:S02]  /*9ff0*/  SYNCS.PHASECHK.TRANS64.TRYWAIT P0, [R0+URZ+0x90], R2 ;  /* 0x00009002000075a7 */ /* 0x00232400080011ff */
[----:B----4-:R-:W-:Y:S05]  /*a000*/  @!P0 NANOSLEEP.SYNCS 0x989680 ;  /* 0x009896800000895d */ /* 0x010fea0003900000 */
[----:B------:R-:W4:Y:S02]  /*a010*/  @!P0 SYNCS.PHASECHK.TRANS64 P0, [R0+URZ+0x90], R2 ;  /* 0x00009002000085a7 */ /* 0x000f2400080010ff */
[----:B----4-:R-:W-:Y:S05]  /*a020*/  @!P0 BRA `(.L_x_203) ;  /* 0xfffffffc00f08947 */ /* 0x010fea000383ffff */
[----:B------:R-:W-:Y:S05]  /*a030*/  BRA `(.L_x_204) ;  /* 0xffffffbc00547947 */ /* 0x000fea000383ffff */
.L_x_107:
[----:B--2---:R2:W3:Y:S02]  /*a040*/  SYNCS.PHASECHK.TRANS64.TRYWAIT P0, [R3+URZ+0xb0], R0 ;  /* 0x0000b000030075a7 */ /* 0x0044e400080011ff */
[----:B---3--:R-:W-:Y:S05]  /*a050*/  @!P0 NANOSLEEP.SYNCS 0x989680 ;  /* 0x009896800000895d */ /* 0x008fea0003900000 */
[----:B------:R-:W3:Y:S02]  /*a060*/  @!P0 SYNCS.PHASECHK.TRANS64 P0, [R3+URZ+0xb0], R0 ;  /* 0x0000b000030085a7 */ /* 0x000ee400080010ff */
[----:B---3--:R-:W-:Y:S05]  /*a070*/  @!P0 BRA `(.L_x_107) ;  /* 0xfffffffc00f08947 */ /* 0x008fea000383ffff */
[----:B------:R-:W-:Y:S05]  /*a080*/  BRA `(.L_x_205) ;  /* 0xffffffc000187947 */ /* 0x000fea000383ffff */
.L_x_118:
[----:B-1----:R-:W-:Y:S04]  /*a090*/  MOV R2, UR43 ;  /* 0x0000002b00027c02 */ /* 0x002fe80008000f00 */
[----:B------:R1:W2:Y:S03]  /*a0a0*/  SYNCS.PHASECHK.TRANS64.TRYWAIT P0, [R2+URZ+0x60], R3 ;  /* 0x00006003020075a7 */ /* 0x0002a600080011ff */
[----:B--2---:R-:W-:Y:S05]  /*a0b0*/  @!P0 NANOSLEEP.SYNCS 0x989680 ;  /* 0x009896800000895d */ /* 0x004fea0003900000 */
[----:B------:R-:W2:Y:S02]  /*a0c0*/  @!P0 SYNCS.PHASECHK.TRANS64 P0, [R2+URZ+0x60], R3 ;  /* 0x00006003020085a7 */ /* 0x000ea400080010ff */
[----:B--2---:R-:W-:Y:S05]  /*a0d0*/  @!P0 BRA `(.L_x_118) ;  /* 0xfffffffc00ec8947 */ /* 0x004fea000383ffff */
[----:B------:R-:W-:Y:S05]  /*a0e0*/  BRA `(.L_x_117) ;  /* 0xffffffcc00687947 */ /* 0x000fea000383ffff */
.L_x_120:
[----:B-1----:R1:W3:Y:S02]  /*a0f0*/  SYNCS.PHASECHK.TRANS64.TRYWAIT P1, [R54+URZ+0xd0], R0 ;  /* 0x0000d000360075a7 */ /* 0x0022e400080211ff */
[----:B---3--:R-:W-:Y:S05]  /*a100*/  @!P1 NANOSLEEP.SYNCS 0x989680 ;  /* 0x009896800000995d */ /* 0x008fea0003900000 */
[----:B------:R-:W3:Y:S02]  /*a110*/  @!P1 SYNCS.PHASECHK.TRANS64 P1, [R54+URZ+0xd0], R0 ;  /* 0x0000d000360095a7 */ /* 0x000ee400080210ff */
[----:B---3--:R-:W-:Y:S05]  /*a120*/  @!P1 BRA `(.L_x_120) ;  /* 0xfffffffc00f09947 */ /* 0x008fea000383ffff */
[----:B------:R-:W-:Y:S05]  /*a130*/  BRA `(.L_x_119) ;  /* 0xffffffcc00887947 */ /* 0x000fea000383ffff */
.L_x_129:
[----:B--2---:R2:W3:Y:S02]  /*a140*/  SYNCS.PHASECHK.TRANS64.TRYWAIT P0, [R2+URZ+0x60], R0 ;  /* 0x00006000020075a7 */ /* 0x0044e400080011ff */
[----:B---3--:R-:W-:Y:S05]  /*a150*/  @!P0 NANOSLEEP.SYNCS 0x989680 ;  /* 0x009896800000895d */ /* 0x008fea0003900000 */
[----:B------:R-:W3:Y:S02]  /*a160*/  @!P0 SYNCS.PHASECHK.TRANS64 P0, [R2+URZ+0x60], R0 ;  /* 0x00006000020085a7 */ /* 0x000ee400080010ff */
[----:B---3--:R-:W-:Y:S05]  /*a170*/  @!P0 BRA `(.L_x_129) ;  /* 0xfffffffc00f08947 */ /* 0x008fea000383ffff */
[----:B------:R-:W-:Y:S05]  /*a180*/  BRA `(.L_x_128) ;  /* 0xffffffd400987947 */ /* 0x000fea000383ffff */
.L_x_137:
[----:B--2---:R2:W3:Y:S02]  /*a190*/  SYNCS.PHASECHK.TRANS64.TRYWAIT P0, [R2+URZ+0x60], R4 ;  /* 0x00006004020075a7 */ /* 0x0044e400080011ff */
[----:B---3--:R-:W-:Y:S05]  /*a1a0*/  @!P0 NANOSLEEP.SYNCS 0x989680 ;  /* 0x009896800000895d */ /* 0x008fea0003900000 */
[----:B------:R-:W3:Y:S02]  /*a1b0*/  @!P0 SYNCS.PHASECHK.TRANS64 P0, [R2+URZ+0x60], R4 ;  /* 0x00006004020085a7 */ /* 0x000ee400080010ff */
[----:B---3--:R-:W-:Y:S05]  /*a1c0*/  @!P0 BRA `(.L_x_137) ;  /* 0xfffffffc00f08947 */ /* 0x008fea000383ffff */
[----:B------:R-:W-:Y:S05]  /*a1d0*/  BRA `(.L_x_136) ;  /* 0xffffffdc00b87947 */ /* 0x000fea000383ffff */
.L_x_145:
[----:B--2---:R2:W3:Y:S02]  /*a1e0*/  SYNCS.PHASECHK.TRANS64.TRYWAIT P0, [R3+URZ+0x60], R0 ;  /* 0x00006000030075a7 */ /* 0x0044e400080011ff */
[----:B---3--:R-:W-:Y:S05]  /*a1f0*/  @!P0 NANOSLEEP.SYNCS 0x989680 ;  /* 0x009896800000895d */ /* 0x008fea0003900000 */
[----:B------:R-:W3:Y:S02]  /*a200*/  @!P0 SYNCS.PHASECHK.TRANS64 P0, [R3+URZ+0x60], R0 ;  /* 0x00006000030085a7 */ /* 0x000ee400080010ff */
[----:B---3--:R-:W-:Y:S05]  /*a210*/  @!P0 BRA `(.L_x_145) ;  /* 0xfffffffc00f08947 */ /* 0x008fea000383ffff */
[----:B------:R-:W-:Y:S05]  /*a220*/  BRA `(.L_x_144) ;  /* 0xffffffe400d87947 */ /* 0x000fea000383ffff */
        .weak           $__internal_0_$__cuda_sm10x_tcgen05_guardrail_trap_col_being_dealloced_not_returned_by_alloc
        .type           $__internal_0_$__cuda_sm10x_tcgen05_guardrail_trap_col_being_dealloced_not_returned_by_alloc,@function
        .size           $__internal_0_$__cuda_sm10x_tcgen05_guardrail_trap_col_being_dealloced_not_returned_by_alloc,($__internal_1_$__cuda_sm10x_tcgen05_guardrail_trap_phase_invalid_during_alloc - $__internal_0_$__cuda_sm10x_tcgen05_guardrail_trap_col_being_dealloced_not_returned_by_alloc)
$__internal_0_$__cuda_sm10x_tcgen05_guardrail_trap_col_being_dealloced_not_returned_by_alloc:
[----:B------:R-:W-:Y:S05]  /*a230*/  BPT.TRAP 0x1 ;  /* 0x000000040000795c */ /* 0x000fea0000300000 */
[----:B------:R-:W-:-:S04]  /*a240*/  HFMA2 R3, -RZ, RZ, 0, 0 ;  /* 0x00000000ff037431 */ /* 0x000fc800000001ff */
[----:B------:R-:W-:Y:S05]  /*a250*/  RET.REL.NODEC R2 `(_ZN7cutlass13device_kernelINS_4gemm6kernel13GemmUniversalIN4cute5tupleIJiiiiEEENS1_10collective13CollectiveMmaINS1_35MainloopSm100TmaUmmaWarpSpecializedILi6ELi2ELi4ENS5_IJNS4_1CILi4EEENSA_ILi2EEENSA_ILi1EEEEEEEENS5_IJNSA_ILi128EEESG_SG_EEENS_10bfloat16_tENS5_IJlSD_lEEESI_SJ_NS4_8TiledMMAINS4_8MMA_AtomIJNS4_26SM100_MMA_F16BF16_2x1SM_SSISI_SI_fLi128ELi128ELNS4_4UMMA5MajorE0ELSO_0ELNSN_7ScaleInE0ELSP_0EEEEEENS4_6LayoutINS5_IJSD_SD_SD_EEENS5_IJNSA_ILi0EEESU_SU_EEEEENS5_IJNS4_10UnderscoreESX_SX_EEEEENS4_28SM100_TMA_2SM_LOAD_MULTICASTENS4_14ComposedLayoutINS4_7SwizzleILi3ELi4ELi3EEENS4_18smem_ptr_flag_bitsILi16EEENSS_INS5_IJNSA_ILi8EEENSA_ILi64EEEEEENS5_IJS17_SD_EEEEEEEvNS4_8identityES10_S1B_vS1C_EENS_8epilogue10collective18CollectiveEpilogueINS1E_23Sm100TmaWarpSpecializedILi4ELi2ELi16ELb1ELb0EEEJNS5_IJS17_SG_SG_EEENS5_IJNSS_IS17_SD_EENSS_INS5_IJNSA_ILi16EEESC_EEENS5_IJSD_S17_EEEEEEEESI_SJ_SI_SJ_NS1E_6fusion15FusionCallbacksIS1I_NS1Q_17LinearCombinationISI_fSI_fLNS_15FloatRoundStyleE2EEES1J_S1P_JEEENS4_5SM1004TMEM4LOAD26SM100_TMEM_LOAD_32dp32b16xENS4_13SM90_TMA_LOADENS11_INS12_ILi1ELi4ELi3EEES15_NSS_INS5_IJS16_S1L_EEENS5_IJS1L_SD_EEEEEEENS4_39AutoVectorizingCopyWithAssumedAlignmentILi128EEENS4_14SM90_TMA_STOREES25_S27_S27_EEEvvEEEEvNT_6ParamsE) ;  /* 0xffffff5c02687950 */ /* 0x000fea0003c3ffff */
        .weak           $__internal_1_$__cuda_sm10x_tcgen05_guardrail_trap_phase_invalid_during_alloc
        .type           $__internal_1_$__cuda_sm10x_tcgen05_guardrail_trap_phase_invalid_during_alloc,@function
        .size           $__internal_1_$__cuda_sm10x_tcgen05_guardrail_trap_phase_invalid_during_alloc,($__internal_2_$__cuda_sm10x_tcgen05_guardrail_trap_unallocated_columns_being_dealloced - $__internal_1_$__cuda_sm10x_tcgen05_guardrail_trap_phase_invalid_during_alloc)
$__internal_1_$__cuda_sm10x_tcgen05_guardrail_trap_phase_invalid_during_alloc:
[----:B------:R-:W-:Y:S05]  /*a260*/  BPT.TRAP 0x1 ;  /* 0x000000040000795c */ /* 0x000fea0000300000 */
[----:B------:R-:W-:-:S04]  /*a270*/  MOV R5, 0x0 ;  /* 0x0000000000057802 */ /* 0x000fc80000000f00 */
[----:B------:R-:W-:Y:S05]  /*a280*/  RET.REL.NODEC R4 `(_ZN7cutlass13device_kernelINS_4gemm6kernel13GemmUniversalIN4cute5tupleIJiiiiEEENS1_10collective13CollectiveMmaINS1_35MainloopSm100TmaUmmaWarpSpecializedILi6ELi2ELi4ENS5_IJNS4_1CILi4EEENSA_ILi2EEENSA_ILi1EEEEEEEENS5_IJNSA_ILi128EEESG_SG_EEENS_10bfloat16_tENS5_IJlSD_lEEESI_SJ_NS4_8TiledMMAINS4_8MMA_AtomIJNS4_26SM100_MMA_F16BF16_2x1SM_SSISI_SI_fLi128ELi128ELNS4_4UMMA5MajorE0ELSO_0ELNSN_7ScaleInE0ELSP_0EEEEEENS4_6LayoutINS5_IJSD_SD_SD_EEENS5_IJNSA_ILi0EEESU_SU_EEEEENS5_IJNS4_10UnderscoreESX_SX_EEEEENS4_28SM100_TMA_2SM_LOAD_MULTICASTENS4_14ComposedLayoutINS4_7SwizzleILi3ELi4ELi3EEENS4_18smem_ptr_flag_bitsILi16EEENSS_INS5_IJNSA_ILi8EEENSA_ILi64EEEEEENS5_IJS17_SD_EEEEEEEvNS4_8identityES10_S1B_vS1C_EENS_8epilogue10collective18CollectiveEpilogueINS1E_23Sm100TmaWarpSpecializedILi4ELi2ELi16ELb1ELb0EEEJNS5_IJS17_SG_SG_EEENS5_IJNSS_IS17_SD_EENSS_INS5_IJNSA_ILi16EEESC_EEENS5_IJSD_S17_EEEEEEEESI_SJ_SI_SJ_NS1E_6fusion15FusionCallbacksIS1I_NS1Q_17LinearCombinationISI_fSI_fLNS_15FloatRoundStyleE2EEES1J_S1P_JEEENS4_5SM1004TMEM4LOAD26SM100_TMEM_LOAD_32dp32b16xENS4_13SM90_TMA_LOADENS11_INS12_ILi1ELi4ELi3EEES15_NSS_INS5_IJS16_S1L_EEENS5_IJS1L_SD_EEEEEEENS4_39AutoVectorizingCopyWithAssumedAlignmentILi128EEENS4_14SM90_TMA_STOREES25_S27_S27_EEEvvEEEEvNT_6ParamsE) ;  /* 0xffffff5c045c7950 */ /* 0x000fea0003c3ffff */
        .weak           $__internal_2_$__cuda_sm10x_tcgen05_guardrail_trap_unallocated_columns_being_dealloced
        .type           $__internal_2_$__cuda_sm10x_tcgen05_guardrail_trap_unallocated_columns_being_dealloced,@function
        .size           $__internal_2_$__cuda_sm10x_tcgen05_guardrail_trap_unallocated_columns_being_dealloced,(.L_x_207 - $__internal_2_$__cuda_sm10x_tcgen05_guardrail_trap_unallocated_columns_being_dealloced)
$__internal_2_$__cuda_sm10x_tcgen05_guardrail_trap_unallocated_columns_being_dealloced:
[----:B------:R-:W-:Y:S05]  /*a290*/  BPT.TRAP 0x1 ;  /* 0x000000040000795c */ /* 0x000fea0000300000 */
[----:B------:R-:W-:-:S04]  /*a2a0*/  HFMA2 R3, -RZ, RZ, 0, 0 ;  /* 0x00000000ff037431 */ /* 0x000fc800000001ff */
[----:B------:R-:W-:Y:S05]  /*a2b0*/  RET.REL.NODEC R2 `(_ZN7cutlass13device_kernelINS_4gemm6kernel13GemmUniversalIN4cute5tupleIJiiiiEEENS1_10collective13CollectiveMmaINS1_35MainloopSm100TmaUmmaWarpSpecializedILi6ELi2ELi4ENS5_IJNS4_1CILi4EEENSA_ILi2EEENSA_ILi1EEEEEEEENS5_IJNSA_ILi128EEESG_SG_EEENS_10bfloat16_tENS5_IJlSD_lEEESI_SJ_NS4_8TiledMMAINS4_8MMA_AtomIJNS4_26SM100_MMA_F16BF16_2x1SM_SSISI_SI_fLi128ELi128ELNS4_4UMMA5MajorE0ELSO_0ELNSN_7ScaleInE0ELSP_0EEEEEENS4_6LayoutINS5_IJSD_SD_SD_EEENS5_IJNSA_ILi0EEESU_SU_EEEEENS5_IJNS4_10UnderscoreESX_SX_EEEEENS4_28SM100_TMA_2SM_LOAD_MULTICASTENS4_14ComposedLayoutINS4_7SwizzleILi3ELi4ELi3EEENS4_18smem_ptr_flag_bitsILi16EEENSS_INS5_IJNSA_ILi8EEENSA_ILi64EEEEEENS5_IJS17_SD_EEEEEEEvNS4_8identityES10_S1B_vS1C_EENS_8epilogue10collective18CollectiveEpilogueINS1E_23Sm100TmaWarpSpecializedILi4ELi2ELi16ELb1ELb0EEEJNS5_IJS17_SG_SG_EEENS5_IJNSS_IS17_SD_EENSS_INS5_IJNSA_ILi16EEESC_EEENS5_IJSD_S17_EEEEEEEESI_SJ_SI_SJ_NS1E_6fusion15FusionCallbacksIS1I_NS1Q_17LinearCombinationISI_fSI_fLNS_15FloatRoundStyleE2EEES1J_S1P_JEEENS4_5SM1004TMEM4LOAD26SM100_TMEM_LOAD_32dp32b16xENS4_13SM90_TMA_LOADENS11_INS12_ILi1ELi4ELi3EEES15_NSS_INS5_IJS16_S1L_EEENS5_IJS1L_SD_EEEEEEENS4_39AutoVectorizingCopyWithAssumedAlignmentILi128EEENS4_14SM90_TMA_STOREES25_S27_S27_EEEvvEEEEvNT_6ParamsE) ;  /* 0xffffff5c02507950 */ /* 0x000fea0003c3ffff */
.L_x_206:
[----:B------:R-:W-:-:S00]  /*a2c0*/  BRA `(.L_x_206) ;  /* 0xfffffffc00fc7947 */ /* 0x000fc0000383ffff */
[----:B------:R-:W-:-:S00]  /*a2d0*/  NOP ;  /* 0x0000000000007918 */ /* 0x000fc00000000000 */
        /* <DEDUP_REMOVED lines=10> */
.L_x_207:


//--------------------- .nv.global.init           --------------------------
	.section	.nv.global.init,"aw",@progbits
.nv.global.init:
	.type		$str$27,@object
	.size		$str$27,($str$28 - $str$27)
$str$27:
        /*0000*/ 	.byte	0x28, 0x61, 0x64, 0x64, 0x72, 0x65, 0x73, 0x73, 0x20, 0x26, 0x20, 0x6d, 0x61, 0x73, 0x6b, 0x29
        /*0010*/ 	.byte	0x20, 0x3d, 0x3d, 0x20, 0x30, 0x00
	.type		$str$28,@object
	.size		$str$28,($str$26 - $str$28)
$str$28:
        /*0016*/ 	.byte	0x2f, 0x74, 0x6d, 0x70, 0x2f, 0x63, 0x75, 0x74, 0x6c, 0x61, 0x73, 0x73, 0x5f, 0x73, 0x77, 0x65
        /*0026*/ 	.byte	0x65, 0x70, 0x5f, 0x73, 0x72, 0x63, 0x2f, 0x69, 0x6e, 0x63, 0x6c, 0x75, 0x64, 0x65, 0x2f, 0x63
        /*0036*/ 	.byte	0x75, 0x74, 0x65, 0x2f, 0x70, 0x6f, 0x69, 0x6e, 0x74, 0x65, 0x72, 0x5f, 0x66, 0x6c, 0x61, 0x67
        /*0046*/ 	.byte	0x67, 0x65, 0x64, 0x2e, 0x68, 0x70, 0x70, 0x00
	.type		$str$26,@object
	.size		$str$26,($str$25 - $str$26)
$str$26:
        /*004e*/ 	.byte	0x2f, 0x74, 0x6d, 0x70, 0x2f, 0x63, 0x75, 0x74, 0x6c, 0x61, 0x73, 0x73, 0x5f, 0x73, 0x77, 0x65
        /*005e*/ 	.byte	0x65, 0x70, 0x5f, 0x73, 0x72, 0x63, 0x2f, 0x69, 0x6e, 0x63, 0x6c, 0x75, 0x64, 0x65, 0x2f, 0x63
        /*006e*/ 	.byte	0x75, 0x74, 0x65, 0x2f, 0x61, 0x74, 0x6f, 0x6d, 0x2f, 0x63, 0x6f, 0x70, 0x79, 0x5f, 0x74, 0x72
        /*007e*/ 	.byte	0x61, 0x69, 0x74, 0x73, 0x5f, 0x73, 0x6d, 0x31, 0x30, 0x30, 0x2e, 0x68, 0x70, 0x70, 0x00
	.type		$str$25,@object
	.size		$str$25,(__unnamed_1 - $str$25)
$str$25:
        /*008d*/ 	.byte	0x28, 0x28, 0x75, 0x69, 0x6e, 0x74, 0x33, 0x32, 0x5f, 0x74, 0x28, 0x74, 0x68, 0x72, 0x65, 0x61
        /*009d*/ 	.byte	0x64, 0x49, 0x64, 0x78, 0x2e, 0x78, 0x29, 0x20, 0x2f, 0x20, 0x33, 0x32, 0x29, 0x20, 0x25, 0x20
        /*00ad*/ 	.byte	0x34, 0x29, 0x20, 0x3d, 0x3d, 0x20, 0x28, 0x28, 0x28, 0x74, 0x6d, 0x65, 0x6d, 0x5f, 0x61, 0x64
        /*00bd*/ 	.byte	0x64, 0x72, 0x20, 0x3e, 0x3e, 0x20, 0x31, 0x36, 0x29, 0x20, 0x2f, 0x20, 0x33, 0x32, 0x29, 0x20
        /*00cd*/ 	.byte	0x25, 0x20, 0x34, 0x29, 0x00
	.type		__unnamed_1,@object
	.size		__unnamed_1,(__unnamed_2 - __unnamed_1)
__unnamed_1:
        /*00d2*/ 	.byte	0x61, 0x75, 0x74, 0x6f, 0x20, 0x63, 0x75, 0x74, 0x65, 0x3a, 0x3a, 0x61, 0x73, 0x5f, 0x70, 0x6f
        /* <DEDUP_REMOVED lines=24> */
        /*0262*/ 	.byte	0x43, 0x3c, 0x32, 0x30, 0x34, 0x38, 0x3e, 0x3e, 0x3e, 0x3e, 0x5d, 0x00
	.type		__unnamed_2,@object
	.size		__unnamed_2,(.L_2 - __unnamed_2)
__unnamed_2:
        /* <DEDUP_REMOVED lines=40> */
        /*04ee*/ 	.byte	0x3a, 0x3a, 0x43, 0x3c, 0x30, 0x3e, 0x3e, 0x3e, 0x3e, 0x5d, 0x00
.L_2:


//--------------------- .nv.shared._ZN7cutlass13device_kernelINS_4gemm6kernel13GemmUniversalIN4cute5tupleIJiiiiEEENS1_10collective13CollectiveMmaINS1_35MainloopSm100TmaUmmaWarpSpecializedILi6ELi2ELi4ENS5_IJNS4_1CILi4EEENSA_ILi2EEENSA_ILi1EEEEEEEENS5_IJNSA_ILi128EEESG_SG_EEENS_10bfloat16_tENS5_IJlSD_lEEESI_SJ_NS4_8TiledMMAINS4_8MMA_AtomIJNS4_26SM100_MMA_F16BF16_2x1SM_SSISI_SI_fLi128ELi128ELNS4_4UMMA5MajorE0ELSO_0ELNSN_7ScaleInE0ELSP_0EEEEEENS4_6LayoutINS5_IJSD_SD_SD_EEENS5_IJNSA_ILi0EEESU_SU_EEEEENS5_IJNS4_10UnderscoreESX_SX_EEEEENS4_28SM100_TMA_2SM_LOAD_MULTICASTENS4_14ComposedLayoutINS4_7SwizzleILi3ELi4ELi3EEENS4_18smem_ptr_flag_bitsILi16EEENSS_INS5_IJNSA_ILi8EEENSA_ILi64EEEEEENS5_IJS17_SD_EEEEEEEvNS4_8identityES10_S1B_vS1C_EENS_8epilogue10collective18CollectiveEpilogueINS1E_23Sm100TmaWarpSpecializedILi4ELi2ELi16ELb1ELb0EEEJNS5_IJS17_SG_SG_EEENS5_IJNSS_IS17_SD_EENSS_INS5_IJNSA_ILi16EEESC_EEENS5_IJSD_S17_EEEEEEEESI_SJ_SI_SJ_NS1E_6fusion15FusionCallbacksIS1I_NS1Q_17LinearCombinationISI_fSI_fLNS_15FloatRoundStyleE2EEES1J_S1P_JEEENS4_5SM1004TMEM4LOAD26SM100_TMEM_LOAD_32dp32b16xENS4_13SM90_TMA_LOADENS11_INS12_ILi1ELi4ELi3EEES15_NSS_INS5_IJS16_S1L_EEENS5_IJS1L_SD_EEEEEEENS4_39AutoVectorizingCopyWithAssumedAlignmentILi128EEENS4_14SM90_TMA_STOREES25_S27_S27_EEEvvEEEEvNT_6ParamsE --------------------------
	.section	.nv.shared._ZN7cutlass13device_kernelINS_4gemm6kernel13GemmUniversalIN4cute5tupleIJiiiiEEENS1_10collective13CollectiveMmaINS1_35MainloopSm100TmaUmmaWarpSpecializedILi6ELi2ELi4ENS5_IJNS4_1CILi4EEENSA_ILi2EEENSA_ILi1EEEEEEEENS5_IJNSA_ILi128EEESG_SG_EEENS_10bfloat16_tENS5_IJlSD_lEEESI_SJ_NS4_8TiledMMAINS4_8MMA_AtomIJNS4_26SM100_MMA_F16BF16_2x1SM_SSISI_SI_fLi128ELi128ELNS4_4UMMA5MajorE0ELSO_0ELNSN_7ScaleInE0ELSP_0EEEEEENS4_6LayoutINS5_IJSD_SD_SD_EEENS5_IJNSA_ILi0EEESU_SU_EEEEENS5_IJNS4_10UnderscoreESX_SX_EEEEENS4_28SM100_TMA_2SM_LOAD_MULTICASTENS4_14ComposedLayoutINS4_7SwizzleILi3ELi4ELi3EEENS4_18smem_ptr_flag_bitsILi16EEENSS_INS5_IJNSA_ILi8EEENSA_ILi64EEEEEENS5_IJS17_SD_EEEEEEEvNS4_8identityES10_S1B_vS1C_EENS_8epilogue10collective18CollectiveEpilogueINS1E_23Sm100TmaWarpSpecializedILi4ELi2ELi16ELb1ELb0EEEJNS5_IJS17_SG_SG_EEENS5_IJNSS_IS17_SD_EENSS_INS5_IJNSA_ILi16EEESC_EEENS5_IJSD_S17_EEEEEEEESI_SJ_SI_SJ_NS1E_6fusion15FusionCallbacksIS1I_NS1Q_17LinearCombinationISI_fSI_fLNS_15FloatRoundStyleE2EEES1J_S1P_JEEENS4_5SM1004TMEM4LOAD26SM100_TMEM_LOAD_32dp32b16xENS4_13SM90_TMA_LOADENS11_INS12_ILi1ELi4ELi3EEES15_NSS_INS5_IJS16_S1L_EEENS5_IJS1L_SD_EEEEEEENS4_39AutoVectorizingCopyWithAssumedAlignmentILi128EEENS4_14SM90_TMA_STOREES25_S27_S27_EEEvvEEEEvNT_6ParamsE,"aw",@nobits
	.sectionflags	@""
	.align	16
	.zero		1024


//--------------------- .nv.shared.reserved.0     --------------------------
	.section	.nv.shared.reserved.0,"aw",@nobits
	.weak		__nv_reservedSMEM_offset_0_alias
	.size		__nv_reservedSMEM_offset_0_alias, 0, 64
	.other		__nv_reservedSMEM_offset_0_alias,@"STO_CUDA_RESERVED_SHARED STV_DEFAULT"
__nv_reservedSMEM_offset_0_alias:
	.zero		0
.nv.shared.reserved.0:
	.zero		64
	.weak		__nv_reservedSMEM_tcgen05_partition
	.type		__nv_reservedSMEM_tcgen05_partition,@object
	.size		__nv_reservedSMEM_tcgen05_partition,(.L_0 - __nv_reservedSMEM_tcgen05_partition)
__nv_reservedSMEM_tcgen05_partition:
	.zero		32
.L_0:


//--------------------- .nv.global                --------------------------
	.section	.nv.global,"aw",@nobits
.nv.global:
	.type		_ZN40_INTERNAL_d3ffa363_4_k_cu_a588b18d_185334cute1_E,@object
	.size		_ZN40_INTERNAL_d3ffa363_4_k_cu_a588b18d_185334cute1_E,(_ZN40_INTERNAL_d3ffa363_4_k_cu_a588b18d_185334cuda3std3__45__cpo6cbeginE - _ZN40_INTERNAL_d3ffa363_4_k_cu_a588b18d_185334cute1_E)
_ZN40_INTERNAL_d3ffa363_4_k_cu_a588b18d_185334cute1_E:
	.zero		1
	.type		_ZN40_INTERNAL_d3ffa363_4_k_cu_a588b18d_185334cuda3std3__45__cpo6cbeginE,@object
	.size		_ZN40_INTERNAL_d3ffa363_4_k_cu_a588b18d_185334cuda3std3__45__cpo6cbeginE,(_ZN40_INTERNAL_d3ffa363_4_k_cu_a588b18d_185334cuda3std3__48in_placeE - _ZN40_INTERNAL_d3ffa363_4_k_cu_a588b18d_185334cuda3std3__45__cpo6cbeginE)
_ZN40_INTERNAL_d3ffa363_4_k_cu_a588b18d_185334cuda3std3__45__cpo6cbeginE:
	.zero		1
	.type		_ZN40_INTERNAL_d3ffa363_4_k_cu_a588b18d_185334cuda3std3__48in_placeE,@object
	.size		_ZN40_INTERNAL_d3ffa363_4_k_cu_a588b18d_185334cuda3std3__48in_placeE,(_ZN40_INTERNAL_d3ffa363_4_k_cu_a588b18d_185334cuda3std6ranges3__45__cpo9iter_moveE - _ZN40_INTERNAL_d3ffa363_4_k_cu_a588b18d_185334cuda3std3__48in_placeE)
_ZN40_INTERNAL_d3ffa363_4_k_cu_a588b18d_185334cuda3std3__48in_placeE:
	.zero		1
	.type		_ZN40_INTERNAL_d3ffa363_4_k_cu_a588b18d_185334cuda3std6ranges3__45__cpo9iter_moveE,@object
	.size		_ZN40_INTERNAL_d3ffa363_4_k_cu_a588b18d_185334cuda3std6ranges3__45__cpo9iter_moveE,(_ZN40_INTERNAL_d3ffa363_4_k_cu_a588b18d_185334cuda3std3__45__cpo5beginE - _ZN40_INTERNAL_d3ffa363_4_k_cu_a588b18d_185334cuda3std6ranges3__45__cpo9iter_moveE)
_ZN40_INTERNAL_d3ffa363_4_k_cu_a588b18d_185334cuda3std6ranges3__45__cpo9iter_moveE:
	.zero		1
	.type		_ZN40_INTERNAL_d3ffa363_4_k_cu_a588b18d_185334cuda3std3__45__cpo5beginE,@object
	.size		_ZN40_INTERNAL_d3ffa363_4_k_cu_a588b18d_185334cuda3std3__45__cpo5beginE,(_ZN40_INTERNAL_d3ffa363_4_k_cu_a588b18d_185334cuda3std3__442_GLOBAL__N__d3ffa363_4_k_cu_a588b18d_185336ignoreE - _ZN40_INTERNAL_d3ffa363_4_k_cu_a588b18d_185334cuda3std3__45__cpo5beginE)
_ZN40_INTERNAL_d3ffa363_4_k_cu_a588b18d_185334cuda3std3__45__cpo5beginE:
	.zero		1
	.type		_ZN40_INTERNAL_d3ffa363_4_k_cu_a588b18d_185334cuda3std3__442_GLOBAL__N__d3ffa363_4_k_cu_a588b18d_185336ignoreE,@object
	.size		_ZN40_INTERNAL_d3ffa363_4_k_cu_a588b18d_185334cuda3std3__442_GLOBAL__N__d3ffa363_4_k_cu_a588b18d_185336ignoreE,(_ZN40_INTERNAL_d3ffa363_4_k_cu_a588b18d_185334cute7productE - _ZN40_INTERNAL_d3ffa363_4_k_cu_a588b18d_185334cuda3std3__442_GLOBAL__N__d3ffa363_4_k_cu_a588b18d_185336ignoreE)
_ZN40_INTERNAL_d3ffa363_4_k_cu_a588b18d_185334cuda3std3__442_GLOBAL__N__d3ffa363_4_k_cu_a588b18d_185336ignoreE:
	.zero		1
	.type		_ZN40_INTERNAL_d3ffa363_4_k_cu_a588b18d_185334cute7productE,@object
	.size		_ZN40_INTERNAL_d3ffa363_4_k_cu_a588b18d_185334cute7productE,(_ZN40_INTERNAL_d3ffa363_4_k_cu_a588b18d_185334cuda3std3__45__cpo3endE - _ZN40_INTERNAL_d3ffa363_4_k_cu_a588b18d_185334cute7productE)
_ZN40_INTERNAL_d3ffa363_4_k_cu_a588b18d_185334cute7productE:
	.zero		1
	.type		_ZN40_INTERNAL_d3ffa363_4_k_cu_a588b18d_185334cuda3std3__45__cpo3endE,@object
	.size		_ZN40_INTERNAL_d3ffa363_4_k_cu_a588b18d_185334cuda3std3__45__cpo3endE,(_ZN40_INTERNAL_d3ffa363_4_k_cu_a588b18d_185334cuda3std3__419piecewise_constructE - _ZN40_INTERNAL_d3ffa363_4_k_cu_a588b18d_185334cuda3std3__45__cpo3endE)
_ZN40_INTERNAL_d3ffa363_4_k_cu_a588b18d_185334cuda3std3__45__cpo3endE:
	.zero		1
	.type		_ZN40_INTERNAL_d3ffa363_4_k_cu_a588b18d_185334cuda3std3__419piecewise_constructE,@object
	.size		_ZN40_INTERNAL_d3ffa363_4_k_cu_a588b18d_185334cuda3std3__419piecewise_constructE,(_ZN40_INTERNAL_d3ffa363_4_k_cu_a588b18d_185334cuda3std3__45__cpo4cendE - _ZN40_INTERNAL_d3ffa363_4_k_cu_a588b18d_185334cuda3std3__419piecewise_constructE)
_ZN40_INTERNAL_d3ffa363_4_k_cu_a588b18d_185334cuda3std3__419piecewise_constructE:
	.zero		1
	.type		_ZN40_INTERNAL_d3ffa363_4_k_cu_a588b18d_185334cuda3std3__45__cpo4cendE,@object
	.size		_ZN40_INTERNAL_d3ffa363_4_k_cu_a588b18d_185334cuda3std3__45__cpo4cendE,(_ZN40_INTERNAL_d3ffa363_4_k_cu_a588b18d_185334cuda3std6ranges3__45__cpo4swapE - _ZN40_INTERNAL_d3ffa363_4_k_cu_a588b18d_185334cuda3std3__45__cpo4cendE)
_ZN40_INTERNAL_d3ffa363_4_k_cu_a588b18d_185334cuda3std3__45__cpo4cendE:
	.zero		1
	.type		_ZN40_INTERNAL_d3ffa363_4_k_cu_a588b18d_185334cuda3std6ranges3__45__cpo4swapE,@object
	.size		_ZN40_INTERNAL_d3ffa363_4_k_cu_a588b18d_185334cuda3std6ranges3__45__cpo4swapE,(.L_10 - _ZN40_INTERNAL_d3ffa363_4_k_cu_a588b18d_185334cuda3std6ranges3__45__cpo4swapE)
_ZN40_INTERNAL_d3ffa363_4_k_cu_a588b18d_185334cuda3std6ranges3__45__cpo4swapE:
	.zero		1
.L_10:


//--------------------- .nv.constant0._ZN7cutlass13device_kernelINS_4gemm6kernel13GemmUniversalIN4cute5tupleIJiiiiEEENS1_10collective13CollectiveMmaINS1_35MainloopSm100TmaUmmaWarpSpecializedILi6ELi2ELi4ENS5_IJNS4_1CILi4EEENSA_ILi2EEENSA_ILi1EEEEEEEENS5_IJNSA_ILi128EEESG_SG_EEENS_10bfloat16_tENS5_IJlSD_lEEESI_SJ_NS4_8TiledMMAINS4_8MMA_AtomIJNS4_26SM100_MMA_F16BF16_2x1SM_SSISI_SI_fLi128ELi128ELNS4_4UMMA5MajorE0ELSO_0ELNSN_7ScaleInE0ELSP_0EEEEEENS4_6LayoutINS5_IJSD_SD_SD_EEENS5_IJNSA_ILi0EEESU_SU_EEEEENS5_IJNS4_10UnderscoreESX_SX_EEEEENS4_28SM100_TMA_2SM_LOAD_MULTICASTENS4_14ComposedLayoutINS4_7SwizzleILi3ELi4ELi3EEENS4_18smem_ptr_flag_bitsILi16EEENSS_INS5_IJNSA_ILi8EEENSA_ILi64EEEEEENS5_IJS17_SD_EEEEEEEvNS4_8identityES10_S1B_vS1C_EENS_8epilogue10collective18CollectiveEpilogueINS1E_23Sm100TmaWarpSpecializedILi4ELi2ELi16ELb1ELb0EEEJNS5_IJS17_SG_SG_EEENS5_IJNSS_IS17_SD_EENSS_INS5_IJNSA_ILi16EEESC_EEENS5_IJSD_S17_EEEEEEEESI_SJ_SI_SJ_NS1E_6fusion15FusionCallbacksIS1I_NS1Q_17LinearCombinationISI_fSI_fLNS_15FloatRoundStyleE2EEES1J_S1P_JEEENS4_5SM1004TMEM4LOAD26SM100_TMEM_LOAD_32dp32b16xENS4_13SM90_TMA_LOADENS11_INS12_ILi1ELi4ELi3EEES15_NSS_INS5_IJS16_S1L_EEENS5_IJS1L_SD_EEEEEEENS4_39AutoVectorizingCopyWithAssumedAlignmentILi128EEENS4_14SM90_TMA_STOREES25_S27_S27_EEEvvEEEEvNT_6ParamsE --------------------------
	.section	.nv.constant0._ZN7cutlass13device_kernelINS_4gemm6kernel13GemmUniversalIN4cute5tupleIJiiiiEEENS1_10collective13CollectiveMmaINS1_35MainloopSm100TmaUmmaWarpSpecializedILi6ELi2ELi4ENS5_IJNS4_1CILi4EEENSA_ILi2EEENSA_ILi1EEEEEEEENS5_IJNSA_ILi128EEESG_SG_EEENS_10bfloat16_tENS5_IJlSD_lEEESI_SJ_NS4_8TiledMMAINS4_8MMA_AtomIJNS4_26SM100_MMA_F16BF16_2x1SM_SSISI_SI_fLi128ELi128ELNS4_4UMMA5MajorE0ELSO_0ELNSN_7ScaleInE0ELSP_0EEEEEENS4_6LayoutINS5_IJSD_SD_SD_EEENS5_IJNSA_ILi0EEESU_SU_EEEEENS5_IJNS4_10UnderscoreESX_SX_EEEEENS4_28SM100_TMA_2SM_LOAD_MULTICASTENS4_14ComposedLayoutINS4_7SwizzleILi3ELi4ELi3EEENS4_18smem_ptr_flag_bitsILi16EEENSS_INS5_IJNSA_ILi8EEENSA_ILi64EEEEEENS5_IJS17_SD_EEEEEEEvNS4_8identityES10_S1B_vS1C_EENS_8epilogue10collective18CollectiveEpilogueINS1E_23Sm100TmaWarpSpecializedILi4ELi2ELi16ELb1ELb0EEEJNS5_IJS17_SG_SG_EEENS5_IJNSS_IS17_SD_EENSS_INS5_IJNSA_ILi16EEESC_EEENS5_IJSD_S17_EEEEEEEESI_SJ_SI_SJ_NS1E_6fusion15FusionCallbacksIS1I_NS1Q_17LinearCombinationISI_fSI_fLNS_15FloatRoundStyleE2EEES1J_S1P_JEEENS4_5SM1004TMEM4LOAD26SM100_TMEM_LOAD_32dp32b16xENS4_13SM90_TMA_LOADENS11_INS12_ILi1ELi4ELi3EEES15_NSS_INS5_IJS16_S1L_EEENS5_IJS1L_SD_EEEEEEENS4_39AutoVectorizingCopyWithAssumedAlignmentILi128EEENS4_14SM90_TMA_STOREES25_S27_S27_EEEvvEEEEvNT_6ParamsE,"a",@progbits
	.sectionflags	@""
	.align	4
.nv.constant0._ZN7cutlass13device_kernelINS_4gemm6kernel13GemmUniversalIN4cute5tupleIJiiiiEEENS1_10collective13CollectiveMmaINS1_35MainloopSm100TmaUmmaWarpSpecializedILi6ELi2ELi4ENS5_IJNS4_1CILi4EEENSA_ILi2EEENSA_ILi1EEEEEEEENS5_IJNSA_ILi128EEESG_SG_EEENS_10bfloat16_tENS5_IJlSD_lEEESI_SJ_NS4_8TiledMMAINS4_8MMA_AtomIJNS4_26SM100_MMA_F16BF16_2x1SM_SSISI_SI_fLi128ELi128ELNS4_4UMMA5MajorE0ELSO_0ELNSN_7ScaleInE0ELSP_0EEEEEENS4_6LayoutINS5_IJSD_SD_SD_EEENS5_IJNSA_ILi0EEESU_SU_EEEEENS5_IJNS4_10UnderscoreESX_SX_EEEEENS4_28SM100_TMA_2SM_LOAD_MULTICASTENS4_14ComposedLayoutINS4_7SwizzleILi3ELi4ELi3EEENS4_18smem_ptr_flag_bitsILi16EEENSS_INS5_IJNSA_ILi8EEENSA_ILi64EEEEEENS5_IJS17_SD_EEEEEEEvNS4_8identityES10_S1B_vS1C_EENS_8epilogue10collective18CollectiveEpilogueINS1E_23Sm100TmaWarpSpecializedILi4ELi2ELi16ELb1ELb0EEEJNS5_IJS17_SG_SG_EEENS5_IJNSS_IS17_SD_EENSS_INS5_IJNSA_ILi16EEESC_EEENS5_IJSD_S17_EEEEEEEESI_SJ_SI_SJ_NS1E_6fusion15FusionCallbacksIS1I_NS1Q_17LinearCombinationISI_fSI_fLNS_15FloatRoundStyleE2EEES1J_S1P_JEEENS4_5SM1004TMEM4LOAD26SM100_TMEM_LOAD_32dp32b16xENS4_13SM90_TMA_LOADENS11_INS12_ILi1ELi4ELi3EEES15_NSS_INS5_IJS16_S1L_EEENS5_IJS1L_SD_EEEEEEENS4_39AutoVectorizingCopyWithAssumedAlignmentILi128EEENS4_14SM90_TMA_STOREES25_S27_S27_EEEvvEEEEvNT_6ParamsE:
	.zero		2944


//--------------------- SYMBOLS --------------------------

	.type		.nv.reservedSmem.offset0,@object
	.size		.nv.reservedSmem.offset0,0x4
	.type		.nv.reservedSmem.cap,@object
	.size		.nv.reservedSmem.cap,0x4
	.type		__assertfail,@function
